//
// Generated by NVIDIA NVVM Compiler
//
// Compiler Build ID: CL-36424714
// Cuda compilation tools, release 13.0, V13.0.88
// Based on NVVM 20.0.0
//

.version 9.0
.target sm_100
.address_size 64

	// .globl	_Z10CalcForcesiPfS_S_

.visible .entry _Z10CalcForcesiPfS_S_(
	.param .u32 _Z10CalcForcesiPfS_S__param_0,
	.param .u64 .ptr .align 1 _Z10CalcForcesiPfS_S__param_1,
	.param .u64 .ptr .align 1 _Z10CalcForcesiPfS_S__param_2,
	.param .u64 .ptr .align 1 _Z10CalcForcesiPfS_S__param_3
)
{
	.reg .pred 	%p<12>;
	.reg .b32 	%r<22>;
	.reg .b32 	%f<89>;
	.reg .b64 	%rd<19>;
	.reg .b64 	%fd<3>;

	ld.param.u32 	%r5, [_Z10CalcForcesiPfS_S__param_0];
	ld.param.u64 	%rd1, [_Z10CalcForcesiPfS_S__param_1];
	ld.param.u64 	%rd2, [_Z10CalcForcesiPfS_S__param_2];
	ld.param.u64 	%rd3, [_Z10CalcForcesiPfS_S__param_3];
	mov.u32 	%r6, %ntid.x;
	mov.u32 	%r7, %ctaid.x;
	mov.u32 	%r8, %tid.x;
	mad.lo.s32 	%r1, %r6, %r7, %r8;
	mov.u32 	%r9, %ntid.y;
	mov.u32 	%r10, %ctaid.y;
	mov.u32 	%r11, %tid.y;
	mad.lo.s32 	%r2, %r9, %r10, %r11;
	min.s32 	%r12, %r2, %r5;
	setp.le.s32 	%p1, %r12, %r1;
	@%p1 bra 	$L__BB0_9;
	cvta.to.global.u64 	%rd4, %rd2;
	shl.b32 	%r3, %r2, 1;
	mul.wide.u32 	%rd5, %r3, 4;
	add.s64 	%rd6, %rd4, %rd5;
	ld.global.f32 	%f11, [%rd6];
	shl.b32 	%r4, %r1, 1;
	mul.wide.s32 	%rd7, %r4, 4;
	add.s64 	%rd8, %rd4, %rd7;
	ld.global.f32 	%f12, [%rd8];
	sub.f32 	%f1, %f11, %f12;
	ld.global.f32 	%f13, [%rd6+4];
	ld.global.f32 	%f14, [%rd8+4];
	sub.f32 	%f2, %f13, %f14;
	mul.f32 	%f15, %f2, %f2;
	fma.rn.f32 	%f16, %f1, %f1, %f15;
	sqrt.rn.f32 	%f3, %f16;
	abs.f32 	%f4, %f3;
	setp.lt.f32 	%p2, %f4, 0f00800000;
	mul.f32 	%f17, %f4, 0f4B800000;
	selp.f32 	%f18, %f17, %f4, %p2;
	selp.f32 	%f19, 0fC1C00000, 0f00000000, %p2;
	mov.b32 	%r13, %f18;
	add.s32 	%r14, %r13, -1060439283;
	and.b32  	%r15, %r14, -8388608;
	sub.s32 	%r16, %r13, %r15;
	mov.b32 	%f20, %r16;
	cvt.rn.f32.s32 	%f21, %r15;
	fma.rn.f32 	%f22, %f21, 0f34000000, %f19;
	add.f32 	%f23, %f20, 0fBF800000;
	add.f32 	%f24, %f20, 0f3F800000;
	rcp.approx.ftz.f32 	%f25, %f24;
	add.f32 	%f26, %f23, %f23;
	mul.f32 	%f27, %f26, %f25;
	mul.f32 	%f28, %f27, %f27;
	sub.f32 	%f29, %f23, %f27;
	add.f32 	%f30, %f29, %f29;
	neg.f32 	%f31, %f27;
	fma.rn.f32 	%f32, %f31, %f23, %f30;
	mul.rn.f32 	%f33, %f25, %f32;
	fma.rn.f32 	%f34, %f28, 0f3A2C32E4, 0f3B52E7DB;
	fma.rn.f32 	%f35, %f34, %f28, 0f3C93BB73;
	fma.rn.f32 	%f36, %f35, %f28, 0f3DF6384F;
	mul.rn.f32 	%f37, %f36, %f28;
	fma.rn.f32 	%f38, %f27, 0f3FB8AA3B, %f22;
	sub.f32 	%f39, %f22, %f38;
	fma.rn.f32 	%f40, %f27, 0f3FB8AA3B, %f39;
	fma.rn.f32 	%f41, %f33, 0f3FB8AA3B, %f40;
	fma.rn.f32 	%f42, %f27, 0f32A55E34, %f41;
	mul.f32 	%f43, %f37, 0f40400000;
	fma.rn.f32 	%f44, %f43, %f33, %f42;
	fma.rn.f32 	%f45, %f37, %f27, %f44;
	add.rn.f32 	%f46, %f38, %f45;
	neg.f32 	%f47, %f38;
	add.rn.f32 	%f48, %f46, %f47;
	neg.f32 	%f49, %f48;
	add.rn.f32 	%f50, %f45, %f49;
	mov.f32 	%f51, 0f40400000;
	mul.rn.f32 	%f52, %f46, %f51;
	neg.f32 	%f53, %f52;
	fma.rn.f32 	%f54, %f46, 0f40400000, %f53;
	fma.rn.f32 	%f55, %f50, 0f40400000, %f54;
	cvt.rni.f32.f32 	%f56, %f52;
	sub.f32 	%f57, %f52, %f56;
	add.f32 	%f58, %f57, %f55;
	fma.rn.f32 	%f59, %f58, 0f391FCB8E, 0f3AAF85ED;
	fma.rn.f32 	%f60, %f59, %f58, 0f3C1D9856;
	fma.rn.f32 	%f61, %f60, %f58, 0f3D6357BB;
	fma.rn.f32 	%f62, %f61, %f58, 0f3E75FDEC;
	fma.rn.f32 	%f63, %f62, %f58, 0f3F317218;
	fma.rn.f32 	%f64, %f63, %f58, 0f3F800000;
	cvt.rzi.s32.f32 	%r17, %f56;
	setp.gt.f32 	%p3, %f56, 0f00000000;
	selp.b32 	%r18, 0, -2097152000, %p3;
	add.s32 	%r19, %r18, 2130706432;
	mov.b32 	%f65, %r19;
	mul.f32 	%f66, %f64, %f65;
	shl.b32 	%r20, %r17, 23;
	sub.s32 	%r21, %r20, %r18;
	mov.b32 	%f67, %r21;
	mul.f32 	%f68, %f66, %f67;
	abs.f32 	%f69, %f52;
	setp.gt.f32 	%p4, %f69, 0f43180000;
	setp.lt.f32 	%p5, %f52, 0f00000000;
	selp.f32 	%f70, 0f00000000, 0f7F800000, %p5;
	selp.f32 	%f5, %f70, %f68, %p4;
	setp.eq.f32 	%p6, %f3, 0f3F800000;
	mov.f32 	%f88, 0f3F800000;
	@%p6 bra 	$L__BB0_8;
	setp.num.f32 	%p7, %f4, %f4;
	@%p7 bra 	$L__BB0_4;
	mov.f32 	%f71, 0f40400000;
	add.rn.f32 	%f88, %f3, %f71;
	bra.uni 	$L__BB0_8;
$L__BB0_4:
	setp.neu.f32 	%p8, %f3, 0f00000000;
	setp.neu.f32 	%p9, %f4, 0f7F800000;
	and.pred  	%p10, %p8, %p9;
	@%p10 bra 	$L__BB0_6;
	add.f32 	%f88, %f3, %f3;
	bra.uni 	$L__BB0_8;
$L__BB0_6:
	setp.geu.f32 	%p11, %f3, 0f00000000;
	mov.f32 	%f88, %f5;
	@%p11 bra 	$L__BB0_8;
	neg.f32 	%f88, %f5;
$L__BB0_8:
	cvta.to.global.u64 	%rd9, %rd1;
	cvta.to.global.u64 	%rd10, %rd3;
	cvt.f64.f32 	%fd1, %f88;
	add.f64 	%fd2, %fd1, 0d3D719799812DEA11;
	cvt.rn.f32.f64 	%f72, %fd2;
	mul.wide.s32 	%rd11, %r1, 4;
	add.s64 	%rd12, %rd9, %rd11;
	ld.global.f32 	%f73, [%rd12];
	mul.f32 	%f74, %f73, 0f2E92ACC3;
	mul.wide.u32 	%rd13, %r2, 4;
	add.s64 	%rd14, %rd9, %rd13;
	ld.global.f32 	%f75, [%rd14];
	mul.f32 	%f76, %f74, %f75;
	div.rn.f32 	%f77, %f76, %f72;
	add.s64 	%rd16, %rd10, %rd7;
	mul.f32 	%f78, %f1, %f77;
	atom.global.add.f32 	%f79, [%rd16], %f78;
	mul.f32 	%f80, %f2, %f77;
	atom.global.add.f32 	%f81, [%rd16+4], %f80;
	add.s64 	%rd18, %rd10, %rd5;
	neg.f32 	%f82, %f1;
	mul.f32 	%f83, %f77, %f82;
	atom.global.add.f32 	%f84, [%rd18], %f83;
	neg.f32 	%f85, %f2;
	mul.f32 	%f86, %f77, %f85;
	atom.global.add.f32 	%f87, [%rd18+4], %f86;
$L__BB0_9:
	ret;

}
	// .globl	_Z9CalcStateiPfS_S_S_
.visible .entry _Z9CalcStateiPfS_S_S_(
	.param .u32 _Z9CalcStateiPfS_S_S__param_0,
	.param .u64 .ptr .align 1 _Z9CalcStateiPfS_S_S__param_1,
	.param .u64 .ptr .align 1 _Z9CalcStateiPfS_S_S__param_2,
	.param .u64 .ptr .align 1 _Z9CalcStateiPfS_S_S__param_3,
	.param .u64 .ptr .align 1 _Z9CalcStateiPfS_S_S__param_4
)
{
	.reg .pred 	%p<2>;
	.reg .b32 	%r<10>;
	.reg .b32 	%f<9>;
	.reg .b64 	%rd<15>;

	ld.param.u32 	%r2, [_Z9CalcStateiPfS_S_S__param_0];
	ld.param.u64 	%rd1, [_Z9CalcStateiPfS_S_S__param_1];
	ld.param.u64 	%rd2, [_Z9CalcStateiPfS_S_S__param_2];
	ld.param.u64 	%rd3, [_Z9CalcStateiPfS_S_S__param_3];
	ld.param.u64 	%rd4, [_Z9CalcStateiPfS_S_S__param_4];
	mov.u32 	%r3, %ntid.x;
	mov.u32 	%r4, %ctaid.x;
	mov.u32 	%r5, %tid.x;
	mad.lo.s32 	%r1, %r3, %r4, %r5;
	setp.ge.s32 	%p1, %r1, %r2;
	@%p1 bra 	$L__BB1_2;
	cvta.to.global.u64 	%rd5, %rd3;
	cvta.to.global.u64 	%rd6, %rd2;
	cvta.to.global.u64 	%rd7, %rd4;
	cvta.to.global.u64 	%rd8, %rd1;
	mov.u32 	%r6, %tid.y;
	shl.b32 	%r7, %r1, 1;
	add.s32 	%r8, %r7, %r6;
	mul.wide.s32 	%rd9, %r8, 4;
	add.s64 	%rd10, %rd5, %rd9;
	ld.global.f32 	%f1, [%rd10];
	add.s64 	%rd11, %rd6, %rd9;
	ld.global.f32 	%f2, [%rd11];
	fma.rn.f32 	%f3, %f1, 0f3C23D70A, %f2;
	st.global.f32 	[%rd11], %f3;
	add.s64 	%rd12, %rd7, %rd9;
	ld.global.f32 	%f4, [%rd12];
	mul.wide.s32 	%rd13, %r1, 4;
	add.s64 	%rd14, %rd8, %rd13;
	ld.global.f32 	%f5, [%rd14];
	div.rn.f32 	%f6, %f4, %f5;
	ld.global.f32 	%f7, [%rd10];
	fma.rn.f32 	%f8, %f6, 0f3C23D70A, %f7;
	st.global.f32 	[%rd10], %f8;
	mov.b32 	%r9, 0;
	st.global.u32 	[%rd12], %r9;
$L__BB1_2:
	ret;

}


// ===== COMPILED SASS (sm_100) =====

	.target	sm_100

	.elftype	@"ET_EXEC"


//--------------------- .note.nv.tkinfo           --------------------------
	.section	.note.nv.tkinfo,"",@"SHT_NOTE"
	.sectionflags	@"SHF_NOTE_NV_TKINFO"
	.tkinfo
        /*0018*/ 	.word	0x00000002
        /*0030*/ 	.string	""
        /*0030*/ 	.string	"ptxas"
        /*0030*/ 	.string	"Cuda compilation tools, release 13.0, V13.0.88"
        /*0030*/ 	.string	"Build cuda_13.0.r13.0/compiler.36424714_0"
        /*0030*/ 	.string	"-arch sm_100 -m 64 "



//--------------------- .note.nv.cuinfo           --------------------------
	.section	.note.nv.cuinfo,"",@"SHT_NOTE"
	.sectionflags	@"SHF_NOTE_NV_CUINFO"
        /*0018*/ 	.short	0x0002
        /*001a*/ 	.short	0x0064
        /*001c*/ 	.short	0x0082
	.zero		2


//--------------------- .nv.info                  --------------------------
	.section	.nv.info,"",@"SHT_CUDA_INFO"
	.align	4


	//----- nvinfo : EIATTR_REGCOUNT
	.align		4
        /*0000*/ 	.byte	0x04, 0x2f
        /*0002*/ 	.short	(.L_1 - .L_0)
	.align		4
.L_0:
        /*0004*/ 	.word	index@(_Z10CalcForcesiPfS_S_)
        /*0008*/ 	.word	0x00000013


	//----- nvinfo : EIATTR_FRAME_SIZE
	.align		4
.L_1:
        /*000c*/ 	.byte	0x04, 0x11
        /*000e*/ 	.short	(.L_3 - .L_2)
	.align		4
.L_2:
        /*0010*/ 	.word	index@($__internal_2_$__cuda_sm3x_div_rn_noftz_f32_slowpath)
        /*0014*/ 	.word	0x00000000


	//----- nvinfo : EIATTR_FRAME_SIZE
	.align		4
.L_3:
        /*0018*/ 	.byte	0x04, 0x11
        /*001a*/ 	.short	(.L_5 - .L_4)
	.align		4
.L_4:
        /*001c*/ 	.word	index@($__internal_1_$__cuda_sm20_sqrt_rn_f32_slowpath)
        /*0020*/ 	.word	0x00000000


	//----- nvinfo : EIATTR_FRAME_SIZE
	.align		4
.L_5:
        /*0024*/ 	.byte	0x04, 0x11
        /*0026*/ 	.short	(.L_7 - .L_6)
	.align		4
.L_6:
        /*0028*/ 	.word	index@(_Z10CalcForcesiPfS_S_)
        /*002c*/ 	.word	0x00000000


	//----- nvinfo : EIATTR_REGCOUNT
	.align		4
.L_7:
        /*0030*/ 	.byte	0x04, 0x2f
        /*0032*/ 	.short	(.L_9 - .L_8)
	.align		4
.L_8:
        /*0034*/ 	.word	index@(_Z9CalcStateiPfS_S_S_)
        /*0038*/ 	.word	0x00000012


	//----- nvinfo : EIATTR_FRAME_SIZE
	.align		4
.L_9:
        /*003c*/ 	.byte	0x04, 0x11
        /*003e*/ 	.short	(.L_11 - .L_10)
	.align		4
.L_10:
        /*0040*/ 	.word	index@($__internal_0_$__cuda_sm3x_div_rn_noftz_f32_slowpath)
        /*0044*/ 	.word	0x00000000


	//----- nvinfo : EIATTR_FRAME_SIZE
	.align		4
.L_11:
        /*0048*/ 	.byte	0x04, 0x11
        /*004a*/ 	.short	(.L_13 - .L_12)
	.align		4
.L_12:
        /*004c*/ 	.word	index@(_Z9CalcStateiPfS_S_S_)
        /*0050*/ 	.word	0x00000000


	//----- nvinfo : EIATTR_MIN_STACK_SIZE
	.align		4
.L_13:
        /*0054*/ 	.byte	0x04, 0x12
        /*0056*/ 	.short	(.L_15 - .L_14)
	.align		4
.L_14:
        /*0058*/ 	.word	index@(_Z9CalcStateiPfS_S_S_)
        /*005c*/ 	.word	0x00000000


	//----- nvinfo : EIATTR_MIN_STACK_SIZE
	.align		4
.L_15:
        /*0060*/ 	.byte	0x04, 0x12
        /*0062*/ 	.short	(.L_17 - .L_16)
	.align		4
.L_16:
        /*0064*/ 	.word	index@(_Z10CalcForcesiPfS_S_)
        /*0068*/ 	.word	0x00000000
.L_17:


//--------------------- .nv.compat                --------------------------
	.section	.nv.compat,"",@"SHT_CUDA_COMPAT_INFO"
	.align	4
        /*0000*/ 	.byte	0x02, 0x09, 0x00, 0x00, 0x02, 0x02, 0x01, 0x00, 0x02, 0x05, 0x05, 0x00, 0x03, 0x07, 0x01, 0x01
        /*0010*/ 	.byte	0x02, 0x03, 0x00, 0x00, 0x02, 0x06, 0x01, 0x00, 0x04, 0x0b, 0x08, 0x00, 0x01, 0x00, 0x00, 0x00
        /*0020*/ 	.byte	0x00, 0x00, 0x00, 0x00


//--------------------- .nv.info._Z9CalcStateiPfS_S_S_ --------------------------
	.section	.nv.info._Z9CalcStateiPfS_S_S_,"",@"SHT_CUDA_INFO"
	.sectionflags	@""
	.align	4


	//----- nvinfo : EIATTR_CUDA_API_VERSION
	.align		4
        /*0000*/ 	.byte	0x04, 0x37
        /*0002*/ 	.short	(.L_19 - .L_18)
.L_18:
        /*0004*/ 	.word	0x00000082


	//----- nvinfo : EIATTR_KPARAM_INFO
	.align		4
.L_19:
        /*0008*/ 	.byte	0x04, 0x17
        /*000a*/ 	.short	(.L_21 - .L_20)
.L_20:
        /*000c*/ 	.word	0x00000000
        /*0010*/ 	.short	0x0004
        /*0012*/ 	.short	0x0020
        /*0014*/ 	.byte	0x00, 0xf5, 0x21, 0x00


	//----- nvinfo : EIATTR_KPARAM_INFO
	.align		4
.L_21:
        /*0018*/ 	.byte	0x04, 0x17
        /*001a*/ 	.short	(.L_23 - .L_22)
.L_22:
        /*001c*/ 	.word	0x00000000
        /*0020*/ 	.short	0x0003
        /*0022*/ 	.short	0x0018
        /*0024*/ 	.byte	0x00, 0xf5, 0x21, 0x00


	//----- nvinfo : EIATTR_KPARAM_INFO
	.align		4
.L_23:
        /*0028*/ 	.byte	0x04, 0x17
        /*002a*/ 	.short	(.L_25 - .L_24)
.L_24:
        /*002c*/ 	.word	0x00000000
        /*0030*/ 	.short	0x0002
        /*0032*/ 	.short	0x0010
        /*0034*/ 	.byte	0x00, 0xf5, 0x21, 0x00


	//----- nvinfo : EIATTR_KPARAM_INFO
	.align		4
.L_25:
        /*0038*/ 	.byte	0x04, 0x17
        /*003a*/ 	.short	(.L_27 - .L_26)
.L_26:
        /*003c*/ 	.word	0x00000000
        /*0040*/ 	.short	0x0001
        /*0042*/ 	.short	0x0008
        /*0044*/ 	.byte	0x00, 0xf5, 0x21, 0x00


	//----- nvinfo : EIATTR_KPARAM_INFO
	.align		4
.L_27:
        /*0048*/ 	.byte	0x04, 0x17
        /*004a*/ 	.short	(.L_29 - .L_28)
.L_28:
        /*004c*/ 	.word	0x00000000
        /*0050*/ 	.short	0x0000
        /*0052*/ 	.short	0x0000
        /*0054*/ 	.byte	0x00, 0xf0, 0x11, 0x00


	//----- nvinfo : EIATTR_SPARSE_MMA_MASK
	.align		4
.L_29:
        /*0058*/ 	.byte	0x03, 0x50
        /*005a*/ 	.short	0x0000


	//----- nvinfo : EIATTR_MAXREG_COUNT
	.align		4
        /*005c*/ 	.byte	0x03, 0x1b
        /*005e*/ 	.short	0x00ff


	//----- nvinfo : EIATTR_MERCURY_ISA_VERSION
	.align		4
        /*0060*/ 	.byte	0x03, 0x5f
        /*0062*/ 	.short	0x0101


	//----- nvinfo : EIATTR_VRC_CTA_INIT_COUNT
	.align		4
        /*0064*/ 	.byte	0x02, 0x4a
	.zero		1
	.zero		1


	//----- nvinfo : EIATTR_EXIT_INSTR_OFFSETS
	.align		4
        /*0068*/ 	.byte	0x04, 0x1c
        /*006a*/ 	.short	(.L_31 - .L_30)


	//   ....[0]....
.L_30:
        /*006c*/ 	.word	0x00000070


	//   ....[1]....
        /*0070*/ 	.word	0x000002a0


	//----- nvinfo : EIATTR_CRS_STACK_SIZE
	.align		4
.L_31:
        /*0074*/ 	.byte	0x04, 0x1e
        /*0076*/ 	.short	(.L_33 - .L_32)
.L_32:
        /*0078*/ 	.word	0x00000000


	//----- nvinfo : EIATTR_CBANK_PARAM_SIZE
	.align		4
.L_33:
        /*007c*/ 	.byte	0x03, 0x19
        /*007e*/ 	.short	0x0028


	//----- nvinfo : EIATTR_PARAM_CBANK
	.align		4
        /*0080*/ 	.byte	0x04, 0x0a
        /*0082*/ 	.short	(.L_35 - .L_34)
	.align		4
.L_34:
        /*0084*/ 	.word	index@(.nv.constant0._Z9CalcStateiPfS_S_S_)
        /*0088*/ 	.short	0x0380
        /*008a*/ 	.short	0x0028


	//----- nvinfo : EIATTR_SW_WAR
	.align		4
.L_35:
        /*008c*/ 	.byte	0x04, 0x36
        /*008e*/ 	.short	(.L_37 - .L_36)
.L_36:
        /*0090*/ 	.word	0x00000008
.L_37:


//--------------------- .nv.info._Z10CalcForcesiPfS_S_ --------------------------
	.section	.nv.info._Z10CalcForcesiPfS_S_,"",@"SHT_CUDA_INFO"
	.sectionflags	@""
	.align	4


	//----- nvinfo : EIATTR_CUDA_API_VERSION
	.align		4
        /*0000*/ 	.byte	0x04, 0x37
        /*0002*/ 	.short	(.L_39 - .L_38)
.L_38:
        /*0004*/ 	.word	0x00000082


	//----- nvinfo : EIATTR_KPARAM_INFO
	.align		4
.L_39:
        /*0008*/ 	.byte	0x04, 0x17
        /*000a*/ 	.short	(.L_41 - .L_40)
.L_40:
        /*000c*/ 	.word	0x00000000
        /*0010*/ 	.short	0x0003
        /*0012*/ 	.short	0x0018
        /*0014*/ 	.byte	0x00, 0xf5, 0x21, 0x00


	//----- nvinfo : EIATTR_KPARAM_INFO
	.align		4
.L_41:
        /*0018*/ 	.byte	0x04, 0x17
        /*001a*/ 	.short	(.L_43 - .L_42)
.L_42:
        /*001c*/ 	.word	0x00000000
        /*0020*/ 	.short	0x0002
        /*0022*/ 	.short	0x0010
        /*0024*/ 	.byte	0x00, 0xf5, 0x21, 0x00


	//----- nvinfo : EIATTR_KPARAM_INFO
	.align		4
.L_43:
        /*0028*/ 	.byte	0x04, 0x17
        /*002a*/ 	.short	(.L_45 - .L_44)
.L_44:
        /*002c*/ 	.word	0x00000000
        /*0030*/ 	.short	0x0001
        /*0032*/ 	.short	0x0008
        /*0034*/ 	.byte	0x00, 0xf5, 0x21, 0x00


	//----- nvinfo : EIATTR_KPARAM_INFO
	.align		4
.L_45:
        /*0038*/ 	.byte	0x04, 0x17
        /*003a*/ 	.short	(.L_47 - .L_46)
.L_46:
        /*003c*/ 	.word	0x00000000
        /*0040*/ 	.short	0x0000
        /*0042*/ 	.short	0x0000
        /*0044*/ 	.byte	0x00, 0xf0, 0x11, 0x00


	//----- nvinfo : EIATTR_SPARSE_MMA_MASK
	.align		4
.L_47:
        /*0048*/ 	.byte	0x03, 0x50
        /*004a*/ 	.short	0x0000


	//----- nvinfo : EIATTR_MAXREG_COUNT
	.align		4
        /*004c*/ 	.byte	0x03, 0x1b
        /*004e*/ 	.short	0x00ff


	//----- nvinfo : EIATTR_MERCURY_ISA_VERSION
	.align		4
        /*0050*/ 	.byte	0x03, 0x5f
        /*0052*/ 	.short	0x0101


	//----- nvinfo : EIATTR_VRC_CTA_INIT_COUNT
	.align		4
        /*0054*/ 	.byte	0x02, 0x4a
	.zero		1
	.zero		1


	//----- nvinfo : EIATTR_EXIT_INSTR_OFFSETS
	.align		4
        /*0058*/ 	.byte	0x04, 0x1c
        /*005a*/ 	.short	(.L_49 - .L_48)


	//   ....[0]....
.L_48:
        /*005c*/ 	.word	0x000000c0


	//   ....[1]....
        /*0060*/ 	.word	0x00000950


	//----- nvinfo : EIATTR_CRS_STACK_SIZE
	.align		4
.L_49:
        /*0064*/ 	.byte	0x04, 0x1e
        /*0066*/ 	.short	(.L_51 - .L_50)
.L_50:
        /*0068*/ 	.word	0x00000000


	//----- nvinfo : EIATTR_CBANK_PARAM_SIZE
	.align		4
.L_51:
        /*006c*/ 	.byte	0x03, 0x19
        /*006e*/ 	.short	0x0020


	//----- nvinfo : EIATTR_PARAM_CBANK
	.align		4
        /*0070*/ 	.byte	0x04, 0x0a
        /*0072*/ 	.short	(.L_53 - .L_52)
	.align		4
.L_52:
        /*0074*/ 	.word	index@(.nv.constant0._Z10CalcForcesiPfS_S_)
        /*0078*/ 	.short	0x0380
        /*007a*/ 	.short	0x0020


	//----- nvinfo : EIATTR_SW_WAR
	.align		4
.L_53:
        /*007c*/ 	.byte	0x04, 0x36
        /*007e*/ 	.short	(.L_55 - .L_54)
.L_54:
        /*0080*/ 	.word	0x00000008
.L_55:


//--------------------- .nv.callgraph             --------------------------
	.section	.nv.callgraph,"",@"SHT_CUDA_CALLGRAPH"
	.align	4
	.sectionentsize	8
	.align		4
        /*0000*/ 	.word	0x00000000
	.align		4
        /*0004*/ 	.word	0xffffffff
	.align		4
        /*0008*/ 	.word	0x00000000
	.align		4
        /*000c*/ 	.word	0xfffffffe
	.align		4
        /*0010*/ 	.word	0x00000000
	.align		4
        /*0014*/ 	.word	0xfffffffd
	.align		4
        /*0018*/ 	.word	0x00000000
	.align		4
        /*001c*/ 	.word	0xfffffffc


//--------------------- .text._Z9CalcStateiPfS_S_S_ --------------------------
	.section	.text._Z9CalcStateiPfS_S_S_,"ax",@progbits
	.align	128
        .global         _Z9CalcStateiPfS_S_S_
        .type           _Z9CalcStateiPfS_S_S_,@function
        .size           _Z9CalcStateiPfS_S_S_,(.L_x_34 - _Z9CalcStateiPfS_S_S_)
        .other          _Z9CalcStateiPfS_S_S_,@"STO_CUDA_ENTRY STV_DEFAULT"
_Z9CalcStateiPfS_S_S_:
.text._Z9CalcStateiPfS_S_S_:
[----:B------:R-:W-:Y:S01]  /*0000*/  LDC R1, c[0x0][0x37c] ;  /* 0x0000df00ff017b82 */ /* 0x000fe20000000800 */
[----:B------:R-:W0:Y:S01]  /*0010*/  S2R R11, SR_CTAID.X ;  /* 0x00000000000b7919 */ /* 0x000e220000002500 */
[----:B------:R-:W0:Y:S01]  /*0020*/  LDCU UR4, c[0x0][0x360] ;  /* 0x00006c00ff0477ac */ /* 0x000e220008000800 */
[----:B------:R-:W0:Y:S01]  /*0030*/  S2R R0, SR_TID.X ;  /* 0x0000000000007919 */ /* 0x000e220000002100 */
[----:B------:R-:W1:Y:S01]  /*0040*/  LDCU UR5, c[0x0][0x380] ;  /* 0x00007000ff0577ac */ /* 0x000e620008000800 */
[----:B0-----:R-:W-:-:S05]  /*0050*/  IMAD R11, R11, UR4, R0 ;  /* 0x000000040b0b7c24 */ /* 0x001fca000f8e0200 */
[----:B-1----:R-:W-:-:S13]  /*0060*/  ISETP.GE.AND P0, PT, R11, UR5, PT ;  /* 0x000000050b007c0c */ /* 0x002fda000bf06270 */
[----:B------:R-:W-:Y:S05]  /*0070*/  @P0 EXIT ;  /* 0x000000000000094d */ /* 0x000fea0003800000 */
[----:B------:R-:W0:Y:S01]  /*0080*/  S2R R0, SR_TID.Y ;  /* 0x0000000000007919 */ /* 0x000e220000002200 */
[----:B------:R-:W1:Y:S01]  /*0090*/  LDC.64 R4, c[0x0][0x398] ;  /* 0x0000e600ff047b82 */ /* 0x000e620000000a00 */
[----:B------:R-:W2:Y:S07]  /*00a0*/  LDCU.64 UR4, c[0x0][0x358] ;  /* 0x00006b00ff0477ac */ /* 0x000eae0008000a00 */
[----:B------:R-:W3:Y:S08]  /*00b0*/  LDC.64 R2, c[0x0][0x390] ;  /* 0x0000e400ff027b82 */ /* 0x000ef00000000a00 */
[----:B------:R-:W4:Y:S08]  /*00c0*/  LDC.64 R8, c[0x0][0x388] ;  /* 0x0000e200ff087b82 */ /* 0x000f300000000a00 */
[----:B------:R-:W5:Y:S01]  /*00d0*/  LDC.64 R6, c[0x0][0x3a0] ;  /* 0x0000e800ff067b82 */ /* 0x000f620000000a00 */
[----:B0-----:R-:W-:-:S04]  /*00e0*/  IMAD R13, R11, 0x2, R0 ;  /* 0x000000020b0d7824 */ /* 0x001fc800078e0200 */
[----:B-1----:R-:W-:-:S04]  /*00f0*/  IMAD.WIDE R4, R13, 0x4, R4 ;  /* 0x000000040d047825 */ /* 0x002fc800078e0204 */
[----:B---3--:R-:W-:Y:S01]  /*0100*/  IMAD.WIDE R2, R13, 0x4, R2 ;  /* 0x000000040d027825 */ /* 0x008fe200078e0202 */
[----:B--2---:R-:W2:Y:S04]  /*0110*/  LDG.E R0, desc[UR4][R4.64] ;  /* 0x0000000404007981 */ /* 0x004ea8000c1e1900 */
[----:B------:R-:W2:Y:S01]  /*0120*/  LDG.E R15, desc[UR4][R2.64] ;  /* 0x00000004020f7981 */ /* 0x000ea2000c1e1900 */
[----:B----4-:R-:W-:-:S04]  /*0130*/  IMAD.WIDE R8, R11, 0x4, R8 ;  /* 0x000000040b087825 */ /* 0x010fc800078e0208 */
[----:B-----5:R-:W-:-:S04]  /*0140*/  IMAD.WIDE R6, R13, 0x4, R6 ;  /* 0x000000040d067825 */ /* 0x020fc800078e0206 */
[----:B--2---:R-:W-:-:S05]  /*0150*/  FFMA R15, R0, 0.0099999997764825820923, R15 ;  /* 0x3c23d70a000f7823 */ /* 0x004fca000000000f */
[----:B------:R0:W-:Y:S04]  /*0160*/  STG.E desc[UR4][R2.64], R15 ;  /* 0x0000000f02007986 */ /* 0x0001e8000c101904 */
[----:B------:R-:W2:Y:S04]  /*0170*/  LDG.E R11, desc[UR4][R8.64] ;  /* 0x00000004080b7981 */ /* 0x000ea8000c1e1900 */
[----:B------:R-:W3:Y:S01]  /*0180*/  LDG.E R0, desc[UR4][R6.64] ;  /* 0x0000000406007981 */ /* 0x000ee2000c1e1900 */
[----:B------:R-:W-:Y:S01]  /*0190*/  BSSY.RECONVERGENT B0, `(.L_x_0) ;  /* 0x000000c000007945 */ /* 0x000fe20003800200 */
[----:B--2---:R-:W1:Y:S08]  /*01a0*/  MUFU.RCP R10, R11 ;  /* 0x0000000b000a7308 */ /* 0x004e700000001000 */
[----:B---3--:R-:W2:Y:S01]  /*01b0*/  FCHK P0, R0, R11 ;  /* 0x0000000b00007302 */ /* 0x008ea20000000000 */
[----:B-1----:R-:W-:-:S04]  /*01c0*/  FFMA R13, -R11, R10, 1 ;  /* 0x3f8000000b0d7423 */ /* 0x002fc8000000010a */
[----:B------:R-:W-:-:S04]  /*01d0*/  FFMA R13, R10, R13, R10 ;  /* 0x0000000d0a0d7223 */ /* 0x000fc8000000000a */
[----:B------:R-:W-:-:S04]  /*01e0*/  FFMA R10, R0, R13, RZ ;  /* 0x0000000d000a7223 */ /* 0x000fc800000000ff */
[----:B------:R-:W-:-:S04]  /*01f0*/  FFMA R12, -R11, R10, R0 ;  /* 0x0000000a0b0c7223 */ /* 0x000fc80000000100 */
[----:B------:R-:W-:Y:S01]  /*0200*/  FFMA R10, R13, R12, R10 ;  /* 0x0000000c0d0a7223 */ /* 0x000fe2000000000a */
[----:B0-2---:R-:W-:Y:S06]  /*0210*/  @!P0 BRA `(.L_x_1) ;  /* 0x00000000000c8947 */ /* 0x005fec0003800000 */
[----:B------:R-:W-:-:S07]  /*0220*/  MOV R2, 0x240 ;  /* 0x0000024000027802 */ /* 0x000fce0000000f00 */
[----:B------:R-:W-:Y:S05]  /*0230*/  CALL.REL.NOINC `($__internal_0_$__cuda_sm3x_div_rn_noftz_f32_slowpath) ;  /* 0x00000000001c7944 */ /* 0x000fea0003c00000 */
[----:B------:R-:W-:-:S07]  /*0240*/  IMAD.MOV.U32 R10, RZ, RZ, R0 ;  /* 0x000000ffff0a7224 */ /* 0x000fce00078e0000 */
.L_x_1:
[----:B------:R-:W-:Y:S05]  /*0250*/  BSYNC.RECONVERGENT B0 ;  /* 0x0000000000007941 */ /* 0x000fea0003800200 */
.L_x_0:
[----:B------:R-:W2:Y:S02]  /*0260*/  LDG.E R3, desc[UR4][R4.64] ;  /* 0x0000000404037981 */ /* 0x000ea4000c1e1900 */
[----:B--2---:R-:W-:-:S05]  /*0270*/  FFMA R3, R10, 0.0099999997764825820923, R3 ;  /* 0x3c23d70a0a037823 */ /* 0x004fca0000000003 */
[----:B------:R-:W-:Y:S04]  /*0280*/  STG.E desc[UR4][R4.64], R3 ;  /* 0x0000000304007986 */ /* 0x000fe8000c101904 */
[----:B------:R-:W-:Y:S01]  /*0290*/  STG.E desc[UR4][R6.64], RZ ;  /* 0x000000ff06007986 */ /* 0x000fe2000c101904 */
[----:B------:R-:W-:Y:S05]  /*02a0*/  EXIT ;  /* 0x000000000000794d */ /* 0x000fea0003800000 */
        .weak           $__internal_0_$__cuda_sm3x_div_rn_noftz_f32_slowpath
        .type           $__internal_0_$__cuda_sm3x_div_rn_noftz_f32_slowpath,@function
        .size           $__internal_0_$__cuda_sm3x_div_rn_noftz_f32_slowpath,(.L_x_34 - $__internal_0_$__cuda_sm3x_div_rn_noftz_f32_slowpath)
$__internal_0_$__cuda_sm3x_div_rn_noftz_f32_slowpath:
[----:B------:R-:W-:Y:S01]  /*02b0*/  SHF.R.U32.HI R9, RZ, 0x17, R11 ;  /* 0x00000017ff097819 */ /* 0x000fe2000001160b */
[----:B------:R-:W-:Y:S01]  /*02c0*/  BSSY.RECONVERGENT B1, `(.L_x_2) ;  /* 0x0000064000017945 */ /* 0x000fe20003800200 */
[--C-:B------:R-:W-:Y:S01]  /*02d0*/  SHF.R.U32.HI R3, RZ, 0x17, R0.reuse ;  /* 0x00000017ff037819 */ /* 0x100fe20000011600 */
[----:B------:R-:W-:Y:S01]  /*02e0*/  IMAD.MOV.U32 R12, RZ, RZ, R0 ;  /* 0x000000ffff0c7224 */ /* 0x000fe200078e0000 */
[----:B------:R-:W-:Y:S02]  /*02f0*/  LOP3.LUT R9, R9, 0xff, RZ, 0xc0, !PT ;  /* 0x000000ff09097812 */ /* 0x000fe400078ec0ff */
[----:B------:R-:W-:-:S03]  /*0300*/  LOP3.LUT R10, R3, 0xff, RZ, 0xc0, !PT ;  /* 0x000000ff030a7812 */ /* 0x000fc600078ec0ff */
[----:B------:R-:W-:Y:S02]  /*0310*/  VIADD R14, R9, 0xffffffff ;  /* 0xffffffff090e7836 */ /* 0x000fe40000000000 */
[----:B------:R-:W-:-:S03]  /*0320*/  VIADD R13, R10, 0xffffffff ;  /* 0xffffffff0a0d7836 */ /* 0x000fc60000000000 */
[----:B------:R-:W-:-:S04]  /*0330*/  ISETP.GT.U32.AND P0, PT, R14, 0xfd, PT ;  /* 0x000000fd0e00780c */ /* 0x000fc80003f04070 */
[----:B------:R-:W-:-:S13]  /*0340*/  ISETP.GT.U32.OR P0, PT, R13, 0xfd, P0 ;  /* 0x000000fd0d00780c */ /* 0x000fda0000704470 */
[----:B------:R-:W-:Y:S01]  /*0350*/  @!P0 IMAD.MOV.U32 R8, RZ, RZ, RZ ;  /* 0x000000ffff088224 */ /* 0x000fe200078e00ff */
[----:B------:R-:W-:Y:S06]  /*0360*/  @!P0 BRA `(.L_x_3) ;  /* 0x0000000000608947 */ /* 0x000fec0003800000 */
[----:B------:R-:W-:Y:S01]  /*0370*/  FSETP.GTU.FTZ.AND P0, PT, |R0|, +INF , PT ;  /* 0x7f8000000000780b */ /* 0x000fe20003f1c200 */
[----:B------:R-:W-:Y:S01]  /*0380*/  IMAD.MOV.U32 R3, RZ, RZ, R11 ;  /* 0x000000ffff037224 */ /* 0x000fe200078e000b */
[----:B------:R-:W-:-:S04]  /*0390*/  FSETP.GTU.FTZ.AND P1, PT, |R11|, +INF , PT ;  /* 0x7f8000000b00780b */ /* 0x000fc80003f3c200 */
[----:B------:R-:W-:-:S13]  /*03a0*/  PLOP3.LUT P0, PT, P0, P1, PT, 0xf8, 0x8f ;  /* 0x00000000008f781c */ /* 0x000fda0000703f70 */
[----:B------:R-:W-:Y:S05]  /*03b0*/  @P0 BRA `(.L_x_4) ;  /* 0x00000004004c0947 */ /* 0x000fea0003800000 */
[----:B------:R-:W-:-:S13]  /*03c0*/  LOP3.LUT P0, RZ, R11, 0x7fffffff, R12, 0xc8, !PT ;  /* 0x7fffffff0bff7812 */ /* 0x000fda000780c80c */
[----:B------:R-:W-:Y:S05]  /*03d0*/  @!P0 BRA `(.L_x_5) ;  /* 0x00000004003c8947 */ /* 0x000fea0003800000 */
[C---:B------:R-:W-:Y:S02]  /*03e0*/  FSETP.NEU.FTZ.AND P2, PT, |R0|.reuse, +INF , PT ;  /* 0x7f8000000000780b */ /* 0x040fe40003f5d200 */
[----:B------:R-:W-:Y:S02]  /*03f0*/  FSETP.NEU.FTZ.AND P1, PT, |R3|, +INF , PT ;  /* 0x7f8000000300780b */ /* 0x000fe40003f3d200 */
[----:B------:R-:W-:-:S11]  /*0400*/  FSETP.NEU.FTZ.AND P0, PT, |R0|, +INF , PT ;  /* 0x7f8000000000780b */ /* 0x000fd60003f1d200 */
[----:B------:R-:W-:Y:S05]  /*0410*/  @!P1 BRA !P2, `(.L_x_5) ;  /* 0x00000004002c9947 */ /* 0x000fea0005000000 */
[----:B------:R-:W-:-:S04]  /*0420*/  LOP3.LUT P2, RZ, R12, 0x7fffffff, RZ, 0xc0, !PT ;  /* 0x7fffffff0cff7812 */ /* 0x000fc8000784c0ff */
[----:B------:R-:W-:-:S13]  /*0430*/  PLOP3.LUT P1, PT, P1, P2, PT, 0x2f, 0xf2 ;  /* 0x0000000000f2781c */ /* 0x000fda0000f24577 */
[----:B------:R-:W-:Y:S05]  /*0440*/  @P1 BRA `(.L_x_6) ;  /* 0x0000000400181947 */ /* 0x000fea0003800000 */
[----:B------:R-:W-:-:S04]  /*0450*/  LOP3.LUT P1, RZ, R11, 0x7fffffff, RZ, 0xc0, !PT ;  /* 0x7fffffff0bff7812 */ /* 0x000fc8000782c0ff */
[----:B------:R-:W-:-:S13]  /*0460*/  PLOP3.LUT P0, PT, P0, P1, PT, 0x2f, 0xf2 ;  /* 0x0000000000f2781c */ /* 0x000fda0000702577 */
[----:B------:R-:W-:Y:S05]  /*0470*/  @P0 BRA `(.L_x_7) ;  /* 0x0000000400000947 */ /* 0x000fea0003800000 */
[----:B------:R-:W-:Y:S02]  /*0480*/  ISETP.GE.AND P0, PT, R13, RZ, PT ;  /* 0x000000ff0d00720c */ /* 0x000fe40003f06270 */
[----:B------:R-:W-:-:S11]  /*0490*/  ISETP.GE.AND P1, PT, R14, RZ, PT ;  /* 0x000000ff0e00720c */ /* 0x000fd60003f26270 */
[----:B------:R-:W-:Y:S02]  /*04a0*/  @P0 IMAD.MOV.U32 R8, RZ, RZ, RZ ;  /* 0x000000ffff080224 */ /* 0x000fe400078e00ff */
[----:B------:R-:W-:Y:S01]  /*04b0*/  @!P0 FFMA R12, R0, 1.84467440737095516160e+19, RZ ;  /* 0x5f800000000c8823 */ /* 0x000fe200000000ff */
[----:B------:R-:W-:Y:S02]  /*04c0*/  @!P0 IMAD.MOV.U32 R8, RZ, RZ, -0x40 ;  /* 0xffffffc0ff088424 */ /* 0x000fe400078e00ff */
[----:B------:R-:W-:Y:S02]  /*04d0*/  @!P1 FFMA R11, R3, 1.84467440737095516160e+19, RZ ;  /* 0x5f800000030b9823 */ /* 0x000fe400000000ff */
[----:B------:R-:W-:-:S07]  /*04e0*/  @!P1 VIADD R8, R8, 0x40 ;  /* 0x0000004008089836 */ /* 0x000fce0000000000 */
.L_x_3:
[----:B------:R-:W-:Y:S01]  /*04f0*/  LEA R0, R9, 0xc0800000, 0x17 ;  /* 0xc080000009007811 */ /* 0x000fe200078eb8ff */
[----:B------:R-:W-:Y:S01]  /*0500*/  VIADD R10, R10, 0xffffff81 ;  /* 0xffffff810a0a7836 */ /* 0x000fe20000000000 */
[----:B------:R-:W-:Y:S03]  /*0510*/  BSSY.RECONVERGENT B2, `(.L_x_8) ;  /* 0x0000035000027945 */ /* 0x000fe60003800200 */
[----:B------:R-:W-:Y:S01]  /*0520*/  IMAD.IADD R11, R11, 0x1, -R0 ;  /* 0x000000010b0b7824 */ /* 0x000fe200078e0a00 */
[C---:B------:R-:W-:Y:S01]  /*0530*/  IADD3 R9, PT, PT, R10.reuse, 0x7f, -R9 ;  /* 0x0000007f0a097810 */ /* 0x040fe20007ffe809 */
[----:B------:R-:W-:Y:S02]  /*0540*/  IMAD R0, R10, -0x800000, R12 ;  /* 0xff8000000a007824 */ /* 0x000fe400078e020c */
[----:B------:R-:W0:Y:S01]  /*0550*/  MUFU.RCP R3, R11 ;  /* 0x0000000b00037308 */ /* 0x000e220000001000 */
[----:B------:R-:W-:Y:S01]  /*0560*/  FADD.FTZ R13, -R11, -RZ ;  /* 0x800000ff0b0d7221 */ /* 0x000fe20000010100 */
[----:B------:R-:W-:-:S03]  /*0570*/  IMAD.IADD R9, R9, 0x1, R8 ;  /* 0x0000000109097824 */ /* 0x000fc600078e0208 */
[----:B0-----:R-:W-:-:S04]  /*0580*/  FFMA R14, R3, R13, 1 ;  /* 0x3f800000030e7423 */ /* 0x001fc8000000000d */
[----:B------:R-:W-:-:S04]  /*0590*/  FFMA R14, R3, R14, R3 ;  /* 0x0000000e030e7223 */ /* 0x000fc80000000003 */
[----:B------:R-:W-:-:S04]  /*05a0*/  FFMA R3, R0, R14, RZ ;  /* 0x0000000e00037223 */ /* 0x000fc800000000ff */
[----:B------:R-:W-:-:S04]  /*05b0*/  FFMA R12, R13, R3, R0 ;  /* 0x000000030d0c7223 */ /* 0x000fc80000000000 */
[----:B------:R-:W-:-:S04]  /*05c0*/  FFMA R15, R14, R12, R3 ;  /* 0x0000000c0e0f7223 */ /* 0x000fc80000000003 */
[----:B------:R-:W-:-:S04]  /*05d0*/  FFMA R12, R13, R15, R0 ;  /* 0x0000000f0d0c7223 */ /* 0x000fc80000000000 */
[----:B------:R-:W-:-:S05]  /*05e0*/  FFMA R0, R14, R12, R15 ;  /* 0x0000000c0e007223 */ /* 0x000fca000000000f */
[----:B------:R-:W-:-:S04]  /*05f0*/  SHF.R.U32.HI R3, RZ, 0x17, R0 ;  /* 0x00000017ff037819 */ /* 0x000fc80000011600 */
[----:B------:R-:W-:-:S05]  /*0600*/  LOP3.LUT R3, R3, 0xff, RZ, 0xc0, !PT ;  /* 0x000000ff03037812 */ /* 0x000fca00078ec0ff */
[----:B------:R-:W-:-:S04]  /*0610*/  IMAD.IADD R11, R3, 0x1, R9 ;  /* 0x00000001030b7824 */ /* 0x000fc800078e0209 */
[----:B------:R-:W-:-:S05]  /*0620*/  VIADD R3, R11, 0xffffffff ;  /* 0xffffffff0b037836 */ /* 0x000fca0000000000 */
[----:B------:R-:W-:-:S13]  /*0630*/  ISETP.GE.U32.AND P0, PT, R3, 0xfe, PT ;  /* 0x000000fe0300780c */ /* 0x000fda0003f06070 */
[----:B------:R-:W-:Y:S05]  /*0640*/  @!P0 BRA `(.L_x_9) ;  /* 0x0000000000808947 */ /* 0x000fea0003800000 */
[----:B------:R-:W-:-:S13]  /*0650*/  ISETP.GT.AND P0, PT, R11, 0xfe, PT ;  /* 0x000000fe0b00780c */ /* 0x000fda0003f04270 */
[----:B------:R-:W-:Y:S05]  /*0660*/  @P0 BRA `(.L_x_10) ;  /* 0x00000000006c0947 */ /* 0x000fea0003800000 */
[----:B------:R-:W-:-:S13]  /*0670*/  ISETP.GE.AND P0, PT, R11, 0x1, PT ;  /* 0x000000010b00780c */ /* 0x000fda0003f06270 */
[----:B------:R-:W-:Y:S05]  /*0680*/  @P0 BRA `(.L_x_11) ;  /* 0x0000000000740947 */ /* 0x000fea0003800000 */
[----:B------:R-:W-:Y:S02]  /*0690*/  ISETP.GE.AND P0, PT, R11, -0x18, PT ;  /* 0xffffffe80b00780c */ /* 0x000fe40003f06270 */
[----:B------:R-:W-:-:S11]  /*06a0*/  LOP3.LUT R0, R0, 0x80000000, RZ, 0xc0, !PT ;  /* 0x8000000000007812 */ /* 0x000fd600078ec0ff */
[----:B------:R-:W-:Y:S05]  /*06b0*/  @!P0 BRA `(.L_x_11) ;  /* 0x0000000000688947 */ /* 0x000fea0003800000 */
[CCC-:B------:R-:W-:Y:S01]  /*06c0*/  FFMA.RZ R3, R14.reuse, R12.reuse, R15.reuse ;  /* 0x0000000c0e037223 */ /* 0x1c0fe2000000c00f */
[C---:B------:R-:W-:Y:S02]  /*06d0*/  VIADD R10, R11.reuse, 0x20 ;  /* 0x000000200b0a7836 */ /* 0x040fe40000000000 */
[CCC-:B------:R-:W-:Y:S01]  /*06e0*/  FFMA.RM R8, R14.reuse, R12.reuse, R15.reuse ;  /* 0x0000000c0e087223 */ /* 0x1c0fe2000000400f */
[----:B------:R-:W-:Y:S02]  /*06f0*/  ISETP.NE.AND P2, PT, R11, RZ, PT ;  /* 0x000000ff0b00720c */ /* 0x000fe40003f45270 */
[----:B------:R-:W-:Y:S01]  /*0700*/  LOP3.LUT R9, R3, 0x7fffff, RZ, 0xc0, !PT ;  /* 0x007fffff03097812 */ /* 0x000fe200078ec0ff */
[----:B------:R-:W-:Y:S01]  /*0710*/  FFMA.RP R3, R14, R12, R15 ;  /* 0x0000000c0e037223 */ /* 0x000fe2000000800f */
[----:B------:R-:W-:Y:S01]  /*0720*/  ISETP.NE.AND P1, PT, R11, RZ, PT ;  /* 0x000000ff0b00720c */ /* 0x000fe20003f25270 */
[----:B------:R-:W-:Y:S01]  /*0730*/  IMAD.MOV R11, RZ, RZ, -R11 ;  /* 0x000000ffff0b7224 */ /* 0x000fe200078e0a0b */
[----:B------:R-:W-:-:S02]  /*0740*/  LOP3.LUT R9, R9, 0x800000, RZ, 0xfc, !PT ;  /* 0x0080000009097812 */ /* 0x000fc400078efcff */
[----:B------:R-:W-:Y:S02]  /*0750*/  FSETP.NEU.FTZ.AND P0, PT, R3, R8, PT ;  /* 0x000000080300720b */ /* 0x000fe40003f1d000 */
[----:B------:R-:W-:Y:S02]  /*0760*/  SHF.L.U32 R10, R9, R10, RZ ;  /* 0x0000000a090a7219 */ /* 0x000fe400000006ff */
[----:B------:R-:W-:Y:S02]  /*0770*/  SEL R8, R11, RZ, P2 ;  /* 0x000000ff0b087207 */ /* 0x000fe40001000000 */
[----:B------:R-:W-:Y:S02]  /*0780*/  ISETP.NE.AND P1, PT, R10, RZ, P1 ;  /* 0x000000ff0a00720c */ /* 0x000fe40000f25270 */
[----:B------:R-:W-:Y:S02]  /*0790*/  SHF.R.U32.HI R8, RZ, R8, R9 ;  /* 0x00000008ff087219 */ /* 0x000fe40000011609 */
[----:B------:R-:W-:-:S02]  /*07a0*/  PLOP3.LUT P0, PT, P0, P1, PT, 0xf8, 0x8f ;  /* 0x00000000008f781c */ /* 0x000fc40000703f70 */
[----:B------:R-:W-:Y:S02]  /*07b0*/  SHF.R.U32.HI R10, RZ, 0x1, R8 ;  /* 0x00000001ff0a7819 */ /* 0x000fe40000011608 */
[----:B------:R-:W-:-:S04]  /*07c0*/  SEL R3, RZ, 0x1, !P0 ;  /* 0x00000001ff037807 */ /* 0x000fc80004000000 */
[----:B------:R-:W-:-:S04]  /*07d0*/  LOP3.LUT R3, R3, 0x1, R10, 0xf8, !PT ;  /* 0x0000000103037812 */ /* 0x000fc800078ef80a */
[----:B------:R-:W-:-:S05]  /*07e0*/  LOP3.LUT R3, R3, R8, RZ, 0xc0, !PT ;  /* 0x0000000803037212 */ /* 0x000fca00078ec0ff */
[----:B------:R-:W-:-:S05]  /*07f0*/  IMAD.IADD R3, R10, 0x1, R3 ;  /* 0x000000010a037824 */ /* 0x000fca00078e0203 */
[----:B------:R-:W-:Y:S01]  /*0800*/  LOP3.LUT R0, R3, R0, RZ, 0xfc, !PT ;  /* 0x0000000003007212 */ /* 0x000fe200078efcff */
[----:B------:R-:W-:Y:S06]  /*0810*/  BRA `(.L_x_11) ;  /* 0x0000000000107947 */ /* 0x000fec0003800000 */
.L_x_10:
[----:B------:R-:W-:-:S04]  /*0820*/  LOP3.LUT R0, R0, 0x80000000, RZ, 0xc0, !PT ;  /* 0x8000000000007812 */ /* 0x000fc800078ec0ff */
[----:B------:R-:W-:Y:S01]  /*0830*/  LOP3.LUT R0, R0, 0x7f800000, RZ, 0xfc, !PT ;  /* 0x7f80000000007812 */ /* 0x000fe200078efcff */
[----:B------:R-:W-:Y:S06]  /*0840*/  BRA `(.L_x_11) ;  /* 0x0000000000047947 */ /* 0x000fec0003800000 */
.L_x_9:
[----:B------:R-:W-:-:S07]  /*0850*/  IMAD R0, R9, 0x800000, R0 ;  /* 0x0080000009007824 */ /* 0x000fce00078e0200 */
.L_x_11:
[----:B------:R-:W-:Y:S05]  /*0860*/  BSYNC.RECONVERGENT B2 ;  /* 0x0000000000027941 */ /* 0x000fea0003800200 */
.L_x_8:
[----:B------:R-:W-:Y:S05]  /*0870*/  BRA `(.L_x_12) ;  /* 0x0000000000207947 */ /* 0x000fea0003800000 */
.L_x_7:
[----:B------:R-:W-:-:S04]  /*0880*/  LOP3.LUT R0, R11, 0x80000000, R12, 0x48, !PT ;  /* 0x800000000b007812 */ /* 0x000fc800078e480c */
[----:B------:R-:W-:Y:S01]  /*0890*/  LOP3.LUT R0, R0, 0x7f800000, RZ, 0xfc, !PT ;  /* 0x7f80000000007812 */ /* 0x000fe200078efcff */
[----:B------:R-:W-:Y:S06]  /*08a0*/  BRA `(.L_x_12) ;  /* 0x0000000000147947 */ /* 0x000fec0003800000 */
.L_x_6:
[----:B------:R-:W-:Y:S01]  /*08b0*/  LOP3.LUT R0, R11, 0x80000000, R12, 0x48, !PT ;  /* 0x800000000b007812 */ /* 0x000fe200078e480c */
[----:B------:R-:W-:Y:S06]  /*08c0*/  BRA `(.L_x_12) ;  /* 0x00000000000c7947 */ /* 0x000fec0003800000 */
.L_x_5:
[----:B------:R-:W0:Y:S01]  /*08d0*/  MUFU.RSQ R0, -QNAN ;  /* 0xffc0000000007908 */ /* 0x000e220000001400 */
[----:B------:R-:W-:Y:S05]  /*08e0*/  BRA `(.L_x_12) ;  /* 0x0000000000047947 */ /* 0x000fea0003800000 */
.L_x_4:
[----:B------:R-:W-:-:S07]  /*08f0*/  FADD.FTZ R0, R0, R3 ;  /* 0x0000000300007221 */ /* 0x000fce0000010000 */
.L_x_12:
[----:B------:R-:W-:Y:S05]  /*0900*/  BSYNC.RECONVERGENT B1 ;  /* 0x0000000000017941 */ /* 0x000fea0003800200 */
.L_x_2:
[----:B------:R-:W-:-:S04]  /*0910*/  IMAD.MOV.U32 R3, RZ, RZ, 0x0 ;  /* 0x00000000ff037424 */ /* 0x000fc800078e00ff */
[----:B0-----:R-:W-:Y:S05]  /*0920*/  RET.REL.NODEC R2 `(_Z9CalcStateiPfS_S_S_) ;  /* 0xfffffff402b47950 */ /* 0x001fea0003c3ffff */
.L_x_13:
[----:B------:R-:W-:-:S00]  /*0930*/  BRA `(.L_x_13) ;  /* 0xfffffffc00fc7947 */ /* 0x000fc0000383ffff */
[----:B------:R-:W-:-:S00]  /*0940*/  NOP ;  /* 0x0000000000007918 */ /* 0x000fc00000000000 */
        /* <DEDUP_REMOVED lines=11> */
.L_x_34:


//--------------------- .text._Z10CalcForcesiPfS_S_ --------------------------
	.section	.text._Z10CalcForcesiPfS_S_,"ax",@progbits
	.align	128
        .global         _Z10CalcForcesiPfS_S_
        .type           _Z10CalcForcesiPfS_S_,@function
        .size           _Z10CalcForcesiPfS_S_,(.L_x_36 - _Z10CalcForcesiPfS_S_)
        .other          _Z10CalcForcesiPfS_S_,@"STO_CUDA_ENTRY STV_DEFAULT"
_Z10CalcForcesiPfS_S_:
.text._Z10CalcForcesiPfS_S_:
[----:B------:R-:W-:Y:S01]  /*0000*/  LDC R1, c[0x0][0x37c] ;  /* 0x0000df00ff017b82 */ /* 0x000fe20000000800 */
[----:B------:R-:W0:Y:S01]  /*0010*/  S2R R3, SR_CTAID.Y ;  /* 0x0000000000037919 */ /* 0x000e220000002600 */
[----:B------:R-:W1:Y:S01]  /*0020*/  LDCU UR4, c[0x0][0x360] ;  /* 0x00006c00ff0477ac */ /* 0x000e620008000800 */
[----:B------:R-:W0:Y:S01]  /*0030*/  S2R R2, SR_TID.Y ;  /* 0x0000000000027919 */ /* 0x000e220000002200 */
[----:B------:R-:W0:Y:S01]  /*0040*/  LDCU UR5, c[0x0][0x364] ;  /* 0x00006c80ff0577ac */ /* 0x000e220008000800 */
[----:B------:R-:W1:Y:S01]  /*0050*/  S2R R7, SR_CTAID.X ;  /* 0x0000000000077919 */ /* 0x000e620000002500 */
[----:B------:R-:W2:Y:S01]  /*0060*/  LDCU UR6, c[0x0][0x380] ;  /* 0x00007000ff0677ac */ /* 0x000ea20008000800 */
[----:B------:R-:W1:Y:S01]  /*0070*/  S2R R0, SR_TID.X ;  /* 0x0000000000007919 */ /* 0x000e620000002100 */
[----:B0-----:R-:W-:Y:S02]  /*0080*/  IMAD R3, R3, UR5, R2 ;  /* 0x0000000503037c24 */ /* 0x001fe4000f8e0202 */
[----:B-1----:R-:W-:-:S03]  /*0090*/  IMAD R7, R7, UR4, R0 ;  /* 0x0000000407077c24 */ /* 0x002fc6000f8e0200 */
[----:B--2---:R-:W-:-:S04]  /*00a0*/  VIMNMX R0, PT, PT, R3, UR6, PT ;  /* 0x0000000603007c48 */ /* 0x004fc8000bfe0100 */
[----:B------:R-:W-:-:S13]  /*00b0*/  ISETP.GT.AND P0, PT, R0, R7, PT ;  /* 0x000000070000720c */ /* 0x000fda0003f04270 */
[----:B------:R-:W-:Y:S05]  /*00c0*/  @!P0 EXIT ;  /* 0x000000000000894d */ /* 0x000fea0003800000 */
[----:B------:R-:W0:Y:S01]  /*00d0*/  LDC.64 R10, c[0x0][0x390] ;  /* 0x0000e400ff0a7b82 */ /* 0x000e220000000a00 */
[----:B------:R-:W1:Y:S01]  /*00e0*/  LDCU.64 UR4, c[0x0][0x358] ;  /* 0x00006b00ff0477ac */ /* 0x000e620008000a00 */
[----:B------:R-:W-:Y:S02]  /*00f0*/  SHF.L.U32 R2, R3, 0x1, RZ ;  /* 0x0000000103027819 */ /* 0x000fe400000006ff */
[----:B------:R-:W-:-:S03]  /*0100*/  SHF.L.U32 R4, R7, 0x1, RZ ;  /* 0x0000000107047819 */ /* 0x000fc600000006ff */
[----:B0-----:R-:W-:-:S04]  /*0110*/  IMAD.WIDE.U32 R8, R2, 0x4, R10 ;  /* 0x0000000402087825 */ /* 0x001fc800078e000a */
[----:B------:R-:W-:Y:S01]  /*0120*/  IMAD.WIDE R10, R4, 0x4, R10 ;  /* 0x00000004040a7825 */ /* 0x000fe200078e020a */
[----:B-1----:R-:W2:Y:S04]  /*0130*/  LDG.E R6, desc[UR4][R8.64+0x4] ;  /* 0x0000040408067981 */ /* 0x002ea8000c1e1900 */
[----:B------:R-:W2:Y:S04]  /*0140*/  LDG.E R13, desc[UR4][R10.64+0x4] ;  /* 0x000004040a0d7981 */ /* 0x000ea8000c1e1900 */
[----:B------:R-:W3:Y:S04]  /*0150*/  LDG.E R5, desc[UR4][R8.64] ;  /* 0x0000000408057981 */ /* 0x000ee8000c1e1900 */
[----:B------:R-:W3:Y:S01]  /*0160*/  LDG.E R0, desc[UR4][R10.64] ;  /* 0x000000040a007981 */ /* 0x000ee2000c1e1900 */
[----:B------:R-:W-:Y:S01]  /*0170*/  BSSY.RECONVERGENT B0, `(.L_x_14) ;  /* 0x0000010000007945 */ /* 0x000fe20003800200 */
[----:B--2---:R-:W-:Y:S01]  /*0180*/  FADD R6, R6, -R13 ;  /* 0x8000000d06067221 */ /* 0x004fe20000000000 */
[----:B---3--:R-:W-:-:S03]  /*0190*/  FADD R5, R5, -R0 ;  /* 0x8000000005057221 */ /* 0x008fc60000000000 */
[----:B------:R-:W-:-:S04]  /*01a0*/  FMUL R0, R6, R6 ;  /* 0x0000000606007220 */ /* 0x000fc80000400000 */
[----:B------:R-:W-:-:S04]  /*01b0*/  FFMA R0, R5, R5, R0 ;  /* 0x0000000505007223 */ /* 0x000fc80000000000 */
[----:B------:R0:W1:Y:S01]  /*01c0*/  MUFU.RSQ R13, R0 ;  /* 0x00000000000d7308 */ /* 0x0000620000001400 */
[----:B------:R-:W-:-:S04]  /*01d0*/  IADD3 R12, PT, PT, R0, -0xd000000, RZ ;  /* 0xf3000000000c7810 */ /* 0x000fc80007ffe0ff */
[----:B------:R-:W-:-:S13]  /*01e0*/  ISETP.GT.U32.AND P0, PT, R12, 0x727fffff, PT ;  /* 0x727fffff0c00780c */ /* 0x000fda0003f04070 */
[----:B01----:R-:W-:Y:S05]  /*01f0*/  @!P0 BRA `(.L_x_15) ;  /* 0x00000000000c8947 */ /* 0x003fea0003800000 */
[----:B------:R-:W-:-:S07]  /*0200*/  MOV R13, 0x220 ;  /* 0x00000220000d7802 */ /* 0x000fce0000000f00 */
[----:B------:R-:W-:Y:S05]  /*0210*/  CALL.REL.NOINC `($__internal_1_$__cuda_sm20_sqrt_rn_f32_slowpath) ;  /* 0x0000000400d07944 */ /* 0x000fea0003c00000 */
[----:B------:R-:W-:Y:S05]  /*0220*/  BRA `(.L_x_16) ;  /* 0x0000000000107947 */ /* 0x000fea0003800000 */
.L_x_15:
[----:B------:R-:W-:Y:S01]  /*0230*/  FMUL.FTZ R9, R0, R13 ;  /* 0x0000000d00097220 */ /* 0x000fe20000410000 */
[----:B------:R-:W-:-:S03]  /*0240*/  FMUL.FTZ R13, R13, 0.5 ;  /* 0x3f0000000d0d7820 */ /* 0x000fc60000410000 */
[----:B------:R-:W-:-:S04]  /*0250*/  FFMA R0, -R9, R9, R0 ;  /* 0x0000000909007223 */ /* 0x000fc80000000100 */
[----:B------:R-:W-:-:S07]  /*0260*/  FFMA R0, R0, R13, R9 ;  /* 0x0000000d00007223 */ /* 0x000fce0000000009 */
.L_x_16:
[----:B------:R-:W-:Y:S05]  /*0270*/  BSYNC.RECONVERGENT B0 ;  /* 0x0000000000007941 */ /* 0x000fea0003800200 */
.L_x_14:
[C---:B------:R-:W-:Y:S01]  /*0280*/  FMUL R9, |R0|.reuse, 16777216 ;  /* 0x4b80000000097820 */ /* 0x040fe20000400200 */
[C---:B------:R-:W-:Y:S01]  /*0290*/  FSETP.GEU.AND P0, PT, |R0|.reuse, 1.175494350822287508e-38, PT ;  /* 0x008000000000780b */ /* 0x040fe20003f0e200 */
[----:B------:R-:W-:Y:S01]  /*02a0*/  HFMA2 R16, -RZ, RZ, 0.771484375, 0.21533203125 ;  /* 0x3a2c32e4ff107431 */ /* 0x000fe200000001ff */
[----:B------:R-:W-:Y:S01]  /*02b0*/  FSETP.NEU.AND P2, PT, R0, 1, PT ;  /* 0x3f8000000000780b */ /* 0x000fe20003f4d000 */
[----:B------:R-:W-:Y:S01]  /*02c0*/  BSSY.RECONVERGENT B0, `(.L_x_17) ;  /* 0x0000044000007945 */ /* 0x000fe20003800200 */
[----:B------:R-:W-:-:S05]  /*02d0*/  FSEL R9, R9, |R0|, !P0 ;  /* 0x4000000009097208 */ /* 0x000fca0004000000 */
[----:B------:R-:W-:-:S05]  /*02e0*/  VIADD R8, R9, 0xc0cafb0d ;  /* 0xc0cafb0d09087836 */ /* 0x000fca0000000000 */
[----:B------:R-:W-:Y:S02]  /*02f0*/  LOP3.LUT R10, R8, 0xff800000, RZ, 0xc0, !PT ;  /* 0xff800000080a7812 */ /* 0x000fe400078ec0ff */
[----:B------:R-:W-:Y:S02]  /*0300*/  FSEL R8, RZ, -24, P0 ;  /* 0xc1c00000ff087808 */ /* 0x000fe40000000000 */
[-C--:B------:R-:W-:Y:S02]  /*0310*/  IADD3 R9, PT, PT, R9, -R10.reuse, RZ ;  /* 0x8000000a09097210 */ /* 0x080fe40007ffe0ff */
[----:B------:R-:W-:-:S03]  /*0320*/  I2FP.F32.S32 R11, R10 ;  /* 0x0000000a000b7245 */ /* 0x000fc60000201400 */
[C---:B------:R-:W-:Y:S01]  /*0330*/  FADD R13, R9.reuse, 1 ;  /* 0x3f800000090d7421 */ /* 0x040fe20000000000 */
[----:B------:R-:W-:Y:S01]  /*0340*/  FADD R12, R9, -1 ;  /* 0xbf800000090c7421 */ /* 0x000fe20000000000 */
[----:B------:R-:W-:-:S03]  /*0350*/  FFMA R10, R11, 1.1920928955078125e-07, R8 ;  /* 0x340000000b0a7823 */ /* 0x000fc60000000008 */
[----:B------:R-:W-:Y:S01]  /*0360*/  FADD R14, R12, R12 ;  /* 0x0000000c0c0e7221 */ /* 0x000fe20000000000 */
[----:B------:R-:W0:Y:S03]  /*0370*/  MUFU.RCP R13, R13 ;  /* 0x0000000d000d7308 */ /* 0x000e260000001000 */
[----:B0-----:R-:W-:-:S04]  /*0380*/  FMUL R9, R13, R14 ;  /* 0x0000000e0d097220 */ /* 0x001fc80000400000 */
[----:B------:R-:W-:Y:S01]  /*0390*/  FADD R14, R12, -R9 ;  /* 0x800000090c0e7221 */ /* 0x000fe20000000000 */
[CC--:B------:R-:W-:Y:S01]  /*03a0*/  FMUL R11, R9.reuse, R9.reuse ;  /* 0x00000009090b7220 */ /* 0x0c0fe20000400000 */
[----:B------:R-:W-:Y:S02]  /*03b0*/  FFMA R8, R9, 1.4426950216293334961, R10 ;  /* 0x3fb8aa3b09087823 */ /* 0x000fe4000000000a */
[----:B------:R-:W-:Y:S01]  /*03c0*/  FADD R15, R14, R14 ;  /* 0x0000000e0e0f7221 */ /* 0x000fe20000000000 */
[C---:B------:R-:W-:Y:S01]  /*03d0*/  FFMA R14, R11.reuse, R16, 0.0032181653659790754318 ;  /* 0x3b52e7db0b0e7423 */ /* 0x040fe20000000010 */
[----:B------:R-:W-:Y:S02]  /*03e0*/  FADD R10, R10, -R8 ;  /* 0x800000080a0a7221 */ /* 0x000fe40000000000 */
[----:B------:R-:W-:Y:S01]  /*03f0*/  FFMA R12, R12, -R9, R15 ;  /* 0x800000090c0c7223 */ /* 0x000fe2000000000f */
[----:B------:R-:W-:Y:S01]  /*0400*/  FFMA R14, R11, R14, 0.018033718690276145935 ;  /* 0x3c93bb730b0e7423 */ /* 0x000fe2000000000e */
[----:B------:R-:W-:-:S02]  /*0410*/  FFMA R15, R9, 1.4426950216293334961, R10 ;  /* 0x3fb8aa3b090f7823 */ /* 0x000fc4000000000a */
[----:B------:R-:W-:Y:S01]  /*0420*/  FMUL R12, R13, R12 ;  /* 0x0000000c0d0c7220 */ /* 0x000fe20000400000 */
[C---:B------:R-:W-:Y:S01]  /*0430*/  FFMA R14, R11.reuse, R14, 0.12022458761930465698 ;  /* 0x3df6384f0b0e7423 */ /* 0x040fe2000000000e */
[----:B------:R-:W-:Y:S02]  /*0440*/  MOV R13, 0x391fcb8e ;  /* 0x391fcb8e000d7802 */ /* 0x000fe40000000f00 */
[----:B------:R-:W-:Y:S01]  /*0450*/  FFMA R10, R12, 1.4426950216293334961, R15 ;  /* 0x3fb8aa3b0c0a7823 */ /* 0x000fe2000000000f */
[----:B------:R-:W-:-:S03]  /*0460*/  FMUL R14, R11, R14 ;  /* 0x0000000e0b0e7220 */ /* 0x000fc60000400000 */
[----:B------:R-:W-:Y:S01]  /*0470*/  FFMA R11, R9, 1.9251366722983220825e-08, R10 ;  /* 0x32a55e34090b7823 */ /* 0x000fe2000000000a */
[----:B------:R-:W-:-:S04]  /*0480*/  FMUL R10, R14, 3 ;  /* 0x404000000e0a7820 */ /* 0x000fc80000400000 */
[----:B------:R-:W-:-:S04]  /*0490*/  FFMA R11, R12, R10, R11 ;  /* 0x0000000a0c0b7223 */ /* 0x000fc8000000000b */
[----:B------:R-:W-:Y:S01]  /*04a0*/  FFMA R11, R9, R14, R11 ;  /* 0x0000000e090b7223 */ /* 0x000fe2000000000b */
[----:B------:R-:W-:-:S03]  /*04b0*/  HFMA2 R14, -RZ, RZ, 1.875, 0 ;  /* 0x3f800000ff0e7431 */ /* 0x000fc600000001ff */
[----:B------:R-:W-:-:S04]  /*04c0*/  FADD R10, R8, R11 ;  /* 0x0000000b080a7221 */ /* 0x000fc80000000000 */
[----:B------:R-:W-:Y:S01]  /*04d0*/  FMUL R9, R10, 3 ;  /* 0x404000000a097820 */ /* 0x000fe20000400000 */
[----:B------:R-:W-:-:S03]  /*04e0*/  FADD R8, -R8, R10 ;  /* 0x0000000a08087221 */ /* 0x000fc60000000100 */
[----:B------:R-:W0:Y:S01]  /*04f0*/  FRND R12, R9 ;  /* 0x00000009000c7307 */ /* 0x000e220000201000 */
[----:B------:R-:W-:Y:S01]  /*0500*/  FADD R8, R11, -R8 ;  /* 0x800000080b087221 */ /* 0x000fe20000000000 */
[----:B------:R-:W-:Y:S01]  /*0510*/  FFMA R11, R10, 3, -R9 ;  /* 0x404000000a0b7823 */ /* 0x000fe20000000809 */
[----:B------:R-:W-:-:S03]  /*0520*/  FSETP.GEU.AND P1, PT, R9, RZ, PT ;  /* 0x000000ff0900720b */ /* 0x000fc60003f2e000 */
[----:B------:R-:W-:Y:S02]  /*0530*/  FFMA R8, R8, 3, R11 ;  /* 0x4040000008087823 */ /* 0x000fe4000000000b */
[----:B------:R-:W1:Y:S01]  /*0540*/  F2I.NTZ R10, R9 ;  /* 0x00000009000a7305 */ /* 0x000e620000203100 */
[----:B0-----:R-:W-:Y:S01]  /*0550*/  FADD R11, R9, -R12 ;  /* 0x8000000c090b7221 */ /* 0x001fe20000000000 */
[----:B------:R-:W-:-:S03]  /*0560*/  FSETP.GT.AND P0, PT, R12, RZ, PT ;  /* 0x000000ff0c00720b */ /* 0x000fc60003f04000 */
[----:B------:R-:W-:-:S04]  /*0570*/  FADD R8, R8, R11 ;  /* 0x0000000b08087221 */ /* 0x000fc80000000000 */
[C---:B------:R-:W-:Y:S01]  /*0580*/  FFMA R11, R8.reuse, R13, 0.0013391353422775864601 ;  /* 0x3aaf85ed080b7423 */ /* 0x040fe2000000000d */
[----:B------:R-:W-:Y:S02]  /*0590*/  SEL R13, RZ, 0x83000000, P0 ;  /* 0x83000000ff0d7807 */ /* 0x000fe40000000000 */
[----:B------:R-:W-:Y:S01]  /*05a0*/  FSETP.GT.AND P0, PT, |R9|, 152, PT ;  /* 0x431800000900780b */ /* 0x000fe20003f04200 */
[----:B------:R-:W-:Y:S01]  /*05b0*/  FFMA R11, R8, R11, 0.0096188392490148544312 ;  /* 0x3c1d9856080b7423 */ /* 0x000fe2000000000b */
[----:B-1----:R-:W-:Y:S01]  /*05c0*/  LEA R10, R10, -R13, 0x17 ;  /* 0x8000000d0a0a7211 */ /* 0x002fe200078eb8ff */
[----:B------:R-:W-:Y:S02]  /*05d0*/  VIADD R12, R13, 0x7f000000 ;  /* 0x7f0000000d0c7836 */ /* 0x000fe40000000000 */
[----:B------:R-:W-:-:S04]  /*05e0*/  FFMA R11, R8, R11, 0.055503588169813156128 ;  /* 0x3d6357bb080b7423 */ /* 0x000fc8000000000b */
[----:B------:R-:W-:-:S04]  /*05f0*/  FFMA R11, R8, R11, 0.24022644758224487305 ;  /* 0x3e75fdec080b7423 */ /* 0x000fc8000000000b */
[----:B------:R-:W-:-:S04]  /*0600*/  FFMA R11, R8, R11, 0.69314718246459960938 ;  /* 0x3f317218080b7423 */ /* 0x000fc8000000000b */
[----:B------:R-:W-:-:S04]  /*0610*/  FFMA R11, R8, R11, 1 ;  /* 0x3f800000080b7423 */ /* 0x000fc8000000000b */
[----:B------:R-:W-:-:S04]  /*0620*/  FMUL R11, R11, R12 ;  /* 0x0000000c0b0b7220 */ /* 0x000fc80000400000 */
[----:B------:R-:W-:Y:S01]  /*0630*/  FMUL R10, R11, R10 ;  /* 0x0000000a0b0a7220 */ /* 0x000fe20000400000 */
[----:B------:R-:W-:Y:S01]  /*0640*/  @P0 FSEL R10, RZ, +INF , !P1 ;  /* 0x7f800000ff0a0808 */ /* 0x000fe20004800000 */
[----:B------:R-:W-:Y:S06]  /*0650*/  @!P2 BRA `(.L_x_18) ;  /* 0x000000000028a947 */ /* 0x000fec0003800000 */
[----:B------:R-:W-:-:S13]  /*0660*/  FSETP.NAN.AND P0, PT, |R0|, |R0|, PT ;  /* 0x400000000000720b */ /* 0x000fda0003f08200 */
[----:B------:R-:W-:Y:S01]  /*0670*/  @P0 FADD R14, R0, 3 ;  /* 0x40400000000e0421 */ /* 0x000fe20000000000 */
[----:B------:R-:W-:Y:S06]  /*0680*/  @P0 BRA `(.L_x_18) ;  /* 0x00000000001c0947 */ /* 0x000fec0003800000 */
[----:B------:R-:W-:-:S04]  /*0690*/  FSETP.NEU.AND P0, PT, |R0|, +INF , PT ;  /* 0x7f8000000000780b */ /* 0x000fc80003f0d200 */
[----:B------:R-:W-:-:S13]  /*06a0*/  FSETP.NEU.AND P0, PT, R0, RZ, P0 ;  /* 0x000000ff0000720b */ /* 0x000fda000070d000 */
[----:B------:R-:W-:Y:S01]  /*06b0*/  @!P0 FADD R14, R0, R0 ;  /* 0x00000000000e8221 */ /* 0x000fe20000000000 */
[----:B------:R-:W-:Y:S06]  /*06c0*/  @!P0 BRA `(.L_x_18) ;  /* 0x00000000000c8947 */ /* 0x000fec0003800000 */
[----:B------:R-:W-:Y:S02]  /*06d0*/  FSETP.GEU.AND P0, PT, R0, RZ, PT ;  /* 0x000000ff0000720b */ /* 0x000fe40003f0e000 */
[----:B------:R-:W-:-:S11]  /*06e0*/  MOV R14, R10 ;  /* 0x0000000a000e7202 */ /* 0x000fd60000000f00 */
[----:B------:R-:W-:-:S07]  /*06f0*/  @!P0 FADD R14, -R10, -RZ ;  /* 0x800000ff0a0e8221 */ /* 0x000fce0000000100 */
.L_x_18:
[----:B------:R-:W-:Y:S05]  /*0700*/  BSYNC.RECONVERGENT B0 ;  /* 0x0000000000007941 */ /* 0x000fea0003800200 */
.L_x_17:
[----:B------:R-:W0:Y:S02]  /*0710*/  LDC.64 R12, c[0x0][0x388] ;  /* 0x0000e200ff0c7b82 */ /* 0x000e240000000a00 */
[----:B0-----:R-:W-:-:S04]  /*0720*/  IMAD.WIDE R10, R7, 0x4, R12 ;  /* 0x00000004070a7825 */ /* 0x001fc800078e020c */
[----:B------:R-:W-:Y:S02]  /*0730*/  IMAD.WIDE.U32 R12, R3, 0x4, R12 ;  /* 0x00000004030c7825 */ /* 0x000fe400078e000c */
[----:B------:R-:W2:Y:S04]  /*0740*/  LDG.E R10, desc[UR4][R10.64] ;  /* 0x000000040a0a7981 */ /* 0x000ea8000c1e1900 */
[----:B------:R-:W3:Y:S01]  /*0750*/  LDG.E R13, desc[UR4][R12.64] ;  /* 0x000000040c0d7981 */ /* 0x000ee2000c1e1900 */
[----:B------:R-:W0:Y:S01]  /*0760*/  F2F.F64.F32 R8, R14 ;  /* 0x0000000e00087310 */ /* 0x000e220000201800 */
[----:B------:R-:W-:Y:S01]  /*0770*/  UMOV UR6, 0x812dea11 ;  /* 0x812dea1100067882 */ /* 0x000fe20000000000 */
[----:B------:R-:W-:Y:S01]  /*0780*/  UMOV UR7, 0x3d719799 ;  /* 0x3d71979900077882 */ /* 0x000fe20000000000 */
[----:B------:R-:W-:Y:S01]  /*0790*/  BSSY.RECONVERGENT B0, `(.L_x_19) ;  /* 0x0000010000007945 */ /* 0x000fe20003800200 */
[----:B0-----:R-:W-:-:S06]  /*07a0*/  DADD R8, R8, UR6 ;  /* 0x0000000608087e29 */ /* 0x001fcc0008000000 */
[----:B------:R-:W0:Y:S08]  /*07b0*/  F2F.F32.F64 R15, R8 ;  /* 0x00000008000f7310 */ /* 0x000e300000301000 */
[----:B0-----:R-:W0:Y:S02]  /*07c0*/  MUFU.RCP R3, R15 ;  /* 0x0000000f00037308 */ /* 0x001e240000001000 */
[----:B0-----:R-:W-:-:S04]  /*07d0*/  FFMA R16, -R15, R3, 1 ;  /* 0x3f8000000f107423 */ /* 0x001fc80000000103 */
[----:B------:R-:W-:Y:S01]  /*07e0*/  FFMA R3, R3, R16, R3 ;  /* 0x0000001003037223 */ /* 0x000fe20000000003 */
[----:B--2---:R-:W-:-:S04]  /*07f0*/  FMUL R0, R10, 6.6699999690111866357e-11 ;  /* 0x2e92acc30a007820 */ /* 0x004fc80000400000 */
[----:B---3--:R-:W-:-:S04]  /*0800*/  FMUL R0, R0, R13 ;  /* 0x0000000d00007220 */ /* 0x008fc80000400000 */
[----:B------:R-:W0:Y:S01]  /*0810*/  FCHK P0, R0, R15 ;  /* 0x0000000f00007302 */ /* 0x000e220000000000 */
[----:B------:R-:W-:-:S04]  /*0820*/  FFMA R10, R0, R3, RZ ;  /* 0x00000003000a7223 */ /* 0x000fc800000000ff */
[----:B------:R-:W-:-:S04]  /*0830*/  FFMA R7, -R15, R10, R0 ;  /* 0x0000000a0f077223 */ /* 0x000fc80000000100 */
[----:B------:R-:W-:Y:S01]  /*0840*/  FFMA R7, R3, R7, R10 ;  /* 0x0000000703077223 */ /* 0x000fe2000000000a */
[----:B0-----:R-:W-:Y:S06]  /*0850*/  @!P0 BRA `(.L_x_20) ;  /* 0x00000000000c8947 */ /* 0x001fec0003800000 */
[----:B------:R-:W-:-:S07]  /*0860*/  MOV R8, 0x880 ;  /* 0x0000088000087802 */ /* 0x000fce0000000f00 */
[----:B------:R-:W-:Y:S05]  /*0870*/  CALL.REL.NOINC `($__internal_2_$__cuda_sm3x_div_rn_noftz_f32_slowpath) ;  /* 0x0000000000947944 */ /* 0x000fea0003c00000 */
[----:B------:R-:W-:-:S07]  /*0880*/  IMAD.MOV.U32 R7, RZ, RZ, R0 ;  /* 0x000000ffff077224 */ /* 0x000fce00078e0000 */
.L_x_20:
[----:B------:R-:W-:Y:S05]  /*0890*/  BSYNC.RECONVERGENT B0 ;  /* 0x0000000000007941 */ /* 0x000fea0003800200 */
.L_x_19:
[----:B------:R-:W0:Y:S01]  /*08a0*/  LDC.64 R10, c[0x0][0x398] ;  /* 0x0000e600ff0a7b82 */ /* 0x000e220000000a00 */
[CC--:B------:R-:W-:Y:S01]  /*08b0*/  FMUL R13, R5.reuse, R7.reuse ;  /* 0x00000007050d7220 */ /* 0x0c0fe20000400000 */
[----:B------:R-:W-:Y:S01]  /*08c0*/  FMUL R5, R5, -R7 ;  /* 0x8000000705057220 */ /* 0x000fe20000400000 */
[----:B0-----:R-:W-:-:S04]  /*08d0*/  IMAD.WIDE R8, R4, 0x4, R10 ;  /* 0x0000000404087825 */ /* 0x001fc800078e020a */
[----:B------:R-:W-:-:S04]  /*08e0*/  IMAD.WIDE.U32 R2, R2, 0x4, R10 ;  /* 0x0000000402027825 */ /* 0x000fc800078e000a */
[CC--:B------:R-:W-:Y:S01]  /*08f0*/  FMUL R11, R6.reuse, R7.reuse ;  /* 0x00000007060b7220 */ /* 0x0c0fe20000400000 */
[----:B------:R-:W-:Y:S01]  /*0900*/  FMUL R7, R6, -R7 ;  /* 0x8000000706077220 */ /* 0x000fe20000400000 */
[----:B------:R-:W-:Y:S04]  /*0910*/  REDG.E.ADD.F32.FTZ.RN.STRONG.GPU desc[UR4][R8.64], R13 ;  /* 0x0000000d080079a6 */ /* 0x000fe8000c12f304 */
[----:B------:R-:W-:Y:S04]  /*0920*/  REDG.E.ADD.F32.FTZ.RN.STRONG.GPU desc[UR4][R8.64+0x4], R11 ;  /* 0x0000040b080079a6 */ /* 0x000fe8000c12f304 */
[----:B------:R-:W-:Y:S04]  /*0930*/  REDG.E.ADD.F32.FTZ.RN.STRONG.GPU desc[UR4][R2.64], R5 ;  /* 0x00000005020079a6 */ /* 0x000fe8000c12f304 */
[----:B------:R-:W-:Y:S01]  /*0940*/  REDG.E.ADD.F32.FTZ.RN.STRONG.GPU desc[UR4][R2.64+0x4], R7 ;  /* 0x00000407020079a6 */ /* 0x000fe2000c12f304 */
[----:B------:R-:W-:Y:S05]  /*0950*/  EXIT ;  /* 0x000000000000794d */ /* 0x000fea0003800000 */
        .weak           $__internal_1_$__cuda_sm20_sqrt_rn_f32_slowpath
        .type           $__internal_1_$__cuda_sm20_sqrt_rn_f32_slowpath,@function
        .size           $__internal_1_$__cuda_sm20_sqrt_rn_f32_slowpath,($__internal_2_$__cuda_sm3x_div_rn_noftz_f32_slowpath - $__internal_1_$__cuda_sm20_sqrt_rn_f32_slowpath)
$__internal_1_$__cuda_sm20_sqrt_rn_f32_slowpath:
[----:B------:R-:W-:-:S13]  /*0960*/  LOP3.LUT P0, RZ, R0, 0x7fffffff, RZ, 0xc0, !PT ;  /* 0x7fffffff00ff7812 */ /* 0x000fda000780c0ff */
[----:B------:R-:W-:Y:S01]  /*0970*/  @!P0 MOV R8, R0 ;  /* 0x0000000000088202 */ /* 0x000fe20000000f00 */
[----:B------:R-:W-:Y:S06]  /*0980*/  @!P0 BRA `(.L_x_21) ;  /* 0x0000000000408947 */ /* 0x000fec0003800000 */
[----:B------:R-:W-:-:S13]  /*0990*/  FSETP.GEU.FTZ.AND P0, PT, R0, RZ, PT ;  /* 0x000000ff0000720b */ /* 0x000fda0003f1e000 */
[----:B------:R-:W-:Y:S01]  /*09a0*/  @!P0 MOV R8, 0x7fffffff ;  /* 0x7fffffff00088802 */ /* 0x000fe20000000f00 */
[----:B------:R-:W-:Y:S06]  /*09b0*/  @!P0 BRA `(.L_x_21) ;  /* 0x0000000000348947 */ /* 0x000fec0003800000 */
[----:B------:R-:W-:-:S13]  /*09c0*/  FSETP.GTU.FTZ.AND P0, PT, |R0|, +INF , PT ;  /* 0x7f8000000000780b */ /* 0x000fda0003f1c200 */
[----:B------:R-:W-:Y:S01]  /*09d0*/  @P0 FADD.FTZ R8, R0, 1 ;  /* 0x3f80000000080421 */ /* 0x000fe20000010000 */
[----:B------:R-:W-:Y:S06]  /*09e0*/  @P0 BRA `(.L_x_21) ;  /* 0x0000000000280947 */ /* 0x000fec0003800000 */
[----:B------:R-:W-:-:S13]  /*09f0*/  FSETP.NEU.FTZ.AND P0, PT, |R0|, +INF , PT ;  /* 0x7f8000000000780b */ /* 0x000fda0003f1d200 */
[----:B------:R-:W-:-:S04]  /*0a00*/  @P0 FFMA R9, R0, 1.84467440737095516160e+19, RZ ;  /* 0x5f80000000090823 */ /* 0x000fc800000000ff */
[----:B------:R-:W0:Y:S02]  /*0a10*/  @P0 MUFU.RSQ R8, R9 ;  /* 0x0000000900080308 */ /* 0x000e240000001400 */
[----:B0-----:R-:W-:Y:S01]  /*0a20*/  @P0 FMUL.FTZ R10, R9, R8 ;  /* 0x00000008090a0220 */ /* 0x001fe20000410000 */
[----:B------:R-:W-:Y:S01]  /*0a30*/  @P0 FMUL.FTZ R12, R8, 0.5 ;  /* 0x3f000000080c0820 */ /* 0x000fe20000410000 */
[----:B------:R-:W-:Y:S02]  /*0a40*/  @!P0 MOV R8, R0 ;  /* 0x0000000000088202 */ /* 0x000fe40000000f00 */
[----:B------:R-:W-:-:S04]  /*0a50*/  @P0 FADD.FTZ R11, -R10, -RZ ;  /* 0x800000ff0a0b0221 */ /* 0x000fc80000010100 */
[----:B------:R-:W-:-:S04]  /*0a60*/  @P0 FFMA R11, R10, R11, R9 ;  /* 0x0000000b0a0b0223 */ /* 0x000fc80000000009 */
[----:B------:R-:W-:-:S04]  /*0a70*/  @P0 FFMA R11, R11, R12, R10 ;  /* 0x0000000c0b0b0223 */ /* 0x000fc8000000000a */
[----:B------:R-:W-:-:S07]  /*0a80*/  @P0 FMUL.FTZ R8, R11, 2.3283064365386962891e-10 ;  /* 0x2f8000000b080820 */ /* 0x000fce0000410000 */
.L_x_21:
[----:B------:R-:W-:Y:S02]  /*0a90*/  HFMA2 R9, -RZ, RZ, 0, 0 ;  /* 0x00000000ff097431 */ /* 0x000fe400000001ff */
[----:B------:R-:W-:Y:S01]  /*0aa0*/  IMAD.MOV.U32 R0, RZ, RZ, R8 ;  /* 0x000000ffff007224 */ /* 0x000fe200078e0008 */
[----:B------:R-:W-:-:S04]  /*0ab0*/  MOV R8, R13 ;  /* 0x0000000d00087202 */ /* 0x000fc80000000f00 */
[----:B------:R-:W-:Y:S05]  /*0ac0*/  RET.REL.NODEC R8 `(_Z10CalcForcesiPfS_S_) ;  /* 0xfffffff4084c7950 */ /* 0x000fea0003c3ffff */
        .weak           $__internal_2_$__cuda_sm3x_div_rn_noftz_f32_slowpath
        .type           $__internal_2_$__cuda_sm3x_div_rn_noftz_f32_slowpath,@function
        .size           $__internal_2_$__cuda_sm3x_div_rn_noftz_f32_slowpath,(.L_x_36 - $__internal_2_$__cuda_sm3x_div_rn_noftz_f32_slowpath)
$__internal_2_$__cuda_sm3x_div_rn_noftz_f32_slowpath:
[----:B------:R-:W-:Y:S01]  /*0ad0*/  SHF.R.U32.HI R9, RZ, 0x17, R15 ;  /* 0x00000017ff097819 */ /* 0x000fe2000001160f */
[----:B------:R-:W-:Y:S01]  /*0ae0*/  BSSY.RECONVERGENT B1, `(.L_x_22) ;  /* 0x0000065000017945 */ /* 0x000fe20003800200 */
[----:B------:R-:W-:Y:S02]  /*0af0*/  SHF.R.U32.HI R3, RZ, 0x17, R0 ;  /* 0x00000017ff037819 */ /* 0x000fe40000011600 */
[----:B------:R-:W-:Y:S02]  /*0b00*/  LOP3.LUT R9, R9, 0xff, RZ, 0xc0, !PT ;  /* 0x000000ff09097812 */ /* 0x000fe400078ec0ff */
[----:B------:R-:W-:Y:S02]  /*0b10*/  LOP3.LUT R10, R3, 0xff, RZ, 0xc0, !PT ;  /* 0x000000ff030a7812 */ /* 0x000fe400078ec0ff */
[----:B------:R-:W-:Y:S02]  /*0b20*/  IADD3 R14, PT, PT, R9, -0x1, RZ ;  /* 0xffffffff090e7810 */ /* 0x000fe40007ffe0ff */
[----:B------:R-:W-:Y:S01]  /*0b30*/  MOV R11, R0 ;  /* 0x00000000000b7202 */ /* 0x000fe20000000f00 */
[----:B------:R-:W-:Y:S01]  /*0b40*/  VIADD R13, R10, 0xffffffff ;  /* 0xffffffff0a0d7836 */ /* 0x000fe20000000000 */
[----:B------:R-:W-:-:S02]  /*0b50*/  ISETP.GT.U32.AND P0, PT, R14, 0xfd, PT ;  /* 0x000000fd0e00780c */ /* 0x000fc40003f04070 */
[----:B------:R-:W-:Y:S02]  /*0b60*/  MOV R12, R15 ;  /* 0x0000000f000c7202 */ /* 0x000fe40000000f00 */
[----:B------:R-:W-:-:S13]  /*0b70*/  ISETP.GT.U32.OR P0, PT, R13, 0xfd, P0 ;  /* 0x000000fd0d00780c */ /* 0x000fda0000704470 */
[----:B------:R-:W-:Y:S01]  /*0b80*/  @!P0 MOV R7, RZ ;  /* 0x000000ff00078202 */ /* 0x000fe20000000f00 */
        /* <DEDUP_REMOVED lines=20> */
[----:B------:R-:W-:Y:S01]  /*0cd0*/  @P0 MOV R7, RZ ;  /* 0x000000ff00070202 */ /* 0x000fe20000000f00 */
[----:B------:R-:W-:Y:S01]  /*0ce0*/  @!P0 FFMA R11, R0, 1.84467440737095516160e+19, RZ ;  /* 0x5f800000000b8823 */ /* 0x000fe200000000ff */
[----:B------:R-:W-:Y:S01]  /*0cf0*/  @!P0 MOV R7, 0xffffffc0 ;  /* 0xffffffc000078802 */ /* 0x000fe20000000f00 */
[----:B------:R-:W-:-:S03]  /*0d00*/  @!P1 FFMA R12, R3, 1.84467440737095516160e+19, RZ ;  /* 0x5f800000030c9823 */ /* 0x000fc600000000ff */
[----:B------:R-:W-:-:S07]  /*0d10*/  @!P1 IADD3 R7, PT, PT, R7, 0x40, RZ ;  /* 0x0000004007079810 */ /* 0x000fce0007ffe0ff */
.L_x_23:
[----:B------:R-:W-:Y:S01]  /*0d20*/  LEA R3, R9, 0xc0800000, 0x17 ;  /* 0xc080000009037811 */ /* 0x000fe200078eb8ff */
[----:B------:R-:W-:Y:S01]  /*0d30*/  BSSY.RECONVERGENT B2, `(.L_x_28) ;  /* 0x0000036000027945 */ /* 0x000fe20003800200 */
[----:B------:R-:W-:-:S03]  /*0d40*/  IADD3 R10, PT, PT, R10, -0x7f, RZ ;  /* 0xffffff810a0a7810 */ /* 0x000fc60007ffe0ff */
[----:B------:R-:W-:Y:S02]  /*0d50*/  IMAD.IADD R3, R12, 0x1, -R3 ;  /* 0x000000010c037824 */ /* 0x000fe400078e0a03 */
[C---:B------:R-:W-:Y:S01]  /*0d60*/  IMAD R0, R10.reuse, -0x800000, R11 ;  /* 0xff8000000a007824 */ /* 0x040fe200078e020b */
[----:B------:R-:W-:Y:S01]  /*0d70*/  IADD3 R10, PT, PT, R10, 0x7f, -R9 ;  /* 0x0000007f0a0a7810 */ /* 0x000fe20007ffe809 */
[----:B------:R-:W0:Y:S01]  /*0d80*/  MUFU.RCP R12, R3 ;  /* 0x00000003000c7308 */ /* 0x000e220000001000 */
[----:B------:R-:W-:Y:S02]  /*0d90*/  FADD.FTZ R13, -R3, -RZ ;  /* 0x800000ff030d7221 */ /* 0x000fe40000010100 */
[----:B------:R-:W-:Y:S02]  /*0da0*/  IADD3 R10, PT, PT, R10, R7, RZ ;  /* 0x000000070a0a7210 */ /* 0x000fe40007ffe0ff */
        /* <DEDUP_REMOVED lines=8> */
[----:B------:R-:W-:-:S04]  /*0e30*/  LOP3.LUT R3, R3, 0xff, RZ, 0xc0, !PT ;  /* 0x000000ff03037812 */ /* 0x000fc800078ec0ff */
[----:B------:R-:W-:-:S04]  /*0e40*/  IADD3 R9, PT, PT, R3, R10, RZ ;  /* 0x0000000a03097210 */ /* 0x000fc80007ffe0ff */
[----:B------:R-:W-:-:S04]  /*0e50*/  IADD3 R3, PT, PT, R9, -0x1, RZ ;  /* 0xffffffff09037810 */ /* 0x000fc80007ffe0ff */
        /* <DEDUP_REMOVED lines=10> */
[CCC-:B------:R-:W-:Y:S01]  /*0f00*/  FFMA.RM R10, R14.reuse, R12.reuse, R11.reuse ;  /* 0x0000000c0e0a7223 */ /* 0x1c0fe2000000400b */
[C---:B------:R-:W-:Y:S02]  /*0f10*/  ISETP.NE.AND P2, PT, R9.reuse, RZ, PT ;  /* 0x000000ff0900720c */ /* 0x040fe40003f45270 */
[----:B------:R-:W-:Y:S02]  /*0f20*/  ISETP.NE.AND P1, PT, R9, RZ, PT ;  /* 0x000000ff0900720c */ /* 0x000fe40003f25270 */
[----:B------:R-:W-:Y:S01]  /*0f30*/  LOP3.LUT R7, R3, 0x7fffff, RZ, 0xc0, !PT ;  /* 0x007fffff03077812 */ /* 0x000fe200078ec0ff */
[----:B------:R-:W-:Y:S01]  /*0f40*/  FFMA.RP R3, R14, R12, R11 ;  /* 0x0000000c0e037223 */ /* 0x000fe2000000800b */
[C---:B------:R-:W-:Y:S01]  /*0f50*/  VIADD R12, R9.reuse, 0x20 ;  /* 0x00000020090c7836 */ /* 0x040fe20000000000 */
[----:B------:R-:W-:Y:S02]  /*0f60*/  IADD3 R9, PT, PT, -R9, RZ, RZ ;  /* 0x000000ff09097210 */ /* 0x000fe40007ffe1ff */
        /* <DEDUP_REMOVED lines=10> */
[----:B------:R-:W-:-:S04]  /*1010*/  LOP3.LUT R3, R3, R10, RZ, 0xc0, !PT ;  /* 0x0000000a03037212 */ /* 0x000fc800078ec0ff */
[----:B------:R-:W-:-:S04]  /*1020*/  IADD3 R3, PT, PT, R12, R3, RZ ;  /* 0x000000030c037210 */ /* 0x000fc80007ffe0ff */
[----:B------:R-:W-:Y:S01]  /*1030*/  LOP3.LUT R0, R3, R0, RZ, 0xfc, !PT ;  /* 0x0000000003007212 */ /* 0x000fe200078efcff */
[----:B------:R-:W-:Y:S06]  /*1040*/  BRA `(.L_x_31) ;  /* 0x0000000000107947 */ /* 0x000fec0003800000 */
.L_x_30:
[----:B------:R-:W-:-:S04]  /*1050*/  LOP3.LUT R0, R0, 0x80000000, RZ, 0xc0, !PT ;  /* 0x8000000000007812 */ /* 0x000fc800078ec0ff */
[----:B------:R-:W-:Y:S01]  /*1060*/  LOP3.LUT R0, R0, 0x7f800000, RZ, 0xfc, !PT ;  /* 0x7f80000000007812 */ /* 0x000fe200078efcff */
[----:B------:R-:W-:Y:S06]  /*1070*/  BRA `(.L_x_31) ;  /* 0x0000000000047947 */ /* 0x000fec0003800000 */
.L_x_29:
[----:B------:R-:W-:-:S07]  /*1080*/  LEA R0, R10, R0, 0x17 ;  /* 0x000000000a007211 */ /* 0x000fce00078eb8ff */
.L_x_31:
[----:B------:R-:W-:Y:S05]  /*1090*/  BSYNC.RECONVERGENT B2 ;  /* 0x0000000000027941 */ /* 0x000fea0003800200 */
.L_x_28:
[----:B------:R-:W-:Y:S05]  /*10a0*/  BRA `(.L_x_32) ;  /* 0x0000000000207947 */ /* 0x000fea0003800000 */
.L_x_27:
[----:B------:R-:W-:-:S04]  /*10b0*/  LOP3.LUT R0, R12, 0x80000000, R11, 0x48, !PT ;  /* 0x800000000c007812 */ /* 0x000fc800078e480b */
[----:B------:R-:W-:Y:S01]  /*10c0*/  LOP3.LUT R0, R0, 0x7f800000, RZ, 0xfc, !PT ;  /* 0x7f80000000007812 */ /* 0x000fe200078efcff */
[----:B------:R-:W-:Y:S06]  /*10d0*/  BRA `(.L_x_32) ;  /* 0x0000000000147947 */ /* 0x000fec0003800000 */
.L_x_26:
[----:B------:R-:W-:Y:S01]  /*10e0*/  LOP3.LUT R0, R12, 0x80000000, R11, 0x48, !PT ;  /* 0x800000000c007812 */ /* 0x000fe200078e480b */
[----:B------:R-:W-:Y:S06]  /*10f0*/  BRA `(.L_x_32) ;  /* 0x00000000000c7947 */ /* 0x000fec0003800000 */
.L_x_25:
[----:B------:R-:W0:Y:S01]  /*1100*/  MUFU.RSQ R0, -QNAN ;  /* 0xffc0000000007908 */ /* 0x000e220000001400 */
[----:B------:R-:W-:Y:S05]  /*1110*/  BRA `(.L_x_32) ;  /* 0x0000000000047947 */ /* 0x000fea0003800000 */
.L_x_24:
[----:B------:R-:W-:-:S07]  /*1120*/  FADD.FTZ R0, R0, R3 ;  /* 0x0000000300007221 */ /* 0x000fce0000010000 */
.L_x_32:
[----:B------:R-:W-:Y:S05]  /*1130*/  BSYNC.RECONVERGENT B1 ;  /* 0x0000000000017941 */ /* 0x000fea0003800200 */
.L_x_22:
[----:B------:R-:W-:-:S04]  /*1140*/  HFMA2 R9, -RZ, RZ, 0, 0 ;  /* 0x00000000ff097431 */ /* 0x000fc800000001ff */
[----:B0-----:R-:W-:Y:S05]  /*1150*/  RET.REL.NODEC R8 `(_Z10CalcForcesiPfS_S_) ;  /* 0xffffffec08a87950 */ /* 0x001fea0003c3ffff */
.L_x_33:
        /* <DEDUP_REMOVED lines=10> */
.L_x_36:


//--------------------- .nv.shared.reserved.0     --------------------------
	.section	.nv.shared.reserved.0,"aw",@nobits
	.weak		__nv_reservedSMEM_offset_0_alias
	.size		__nv_reservedSMEM_offset_0_alias, 0, 64
	.other		__nv_reservedSMEM_offset_0_alias,@"STO_CUDA_RESERVED_SHARED STV_DEFAULT"
__nv_reservedSMEM_offset_0_alias:
	.zero		0
	.zero		64


//--------------------- .nv.constant0._Z9CalcStateiPfS_S_S_ --------------------------
	.section	.nv.constant0._Z9CalcStateiPfS_S_S_,"a",@progbits
	.sectionflags	@""
	.align	4
.nv.constant0._Z9CalcStateiPfS_S_S_:
	.zero		936


//--------------------- .nv.constant0._Z10CalcForcesiPfS_S_ --------------------------
	.section	.nv.constant0._Z10CalcForcesiPfS_S_,"a",@progbits
	.sectionflags	@""
	.align	4
.nv.constant0._Z10CalcForcesiPfS_S_:
	.zero		928


//--------------------- SYMBOLS --------------------------

	.type		.nv.reservedSmem.offset0,@object
	.size		.nv.reservedSmem.offset0,0x4
